//
// Generated by NVIDIA NVVM Compiler
//
// Compiler Build ID: CL-36424714
// Cuda compilation tools, release 13.0, V13.0.88
// Based on NVVM 20.0.0
//

.version 9.0
.target sm_100
.address_size 64

	// .globl	_Z11copy_scalarPKfPfi
// _ZZ14stencil_sharedPKfPfiE4smem has been demoted
.global .align 4 .b8 __cudart_i2opi_f[24] = {65, 144, 67, 60, 153, 149, 98, 219, 192, 221, 52, 245, 209, 87, 39, 252, 41, 21, 68, 78, 110, 131, 249, 162};

.visible .entry _Z11copy_scalarPKfPfi(
	.param .u64 .ptr .align 1 _Z11copy_scalarPKfPfi_param_0,
	.param .u64 .ptr .align 1 _Z11copy_scalarPKfPfi_param_1,
	.param .u32 _Z11copy_scalarPKfPfi_param_2
)
{
	.reg .pred 	%p<2>;
	.reg .b32 	%r<6>;
	.reg .b32 	%f<2>;
	.reg .b64 	%rd<8>;

	ld.param.u64 	%rd1, [_Z11copy_scalarPKfPfi_param_0];
	ld.param.u64 	%rd2, [_Z11copy_scalarPKfPfi_param_1];
	ld.param.u32 	%r2, [_Z11copy_scalarPKfPfi_param_2];
	mov.u32 	%r3, %ctaid.x;
	mov.u32 	%r4, %ntid.x;
	mov.u32 	%r5, %tid.x;
	mad.lo.s32 	%r1, %r3, %r4, %r5;
	setp.ge.s32 	%p1, %r1, %r2;
	@%p1 bra 	$L__BB0_2;
	cvta.to.global.u64 	%rd3, %rd1;
	cvta.to.global.u64 	%rd4, %rd2;
	mul.wide.s32 	%rd5, %r1, 4;
	add.s64 	%rd6, %rd3, %rd5;
	ld.global.f32 	%f1, [%rd6];
	add.s64 	%rd7, %rd4, %rd5;
	st.global.f32 	[%rd7], %f1;
$L__BB0_2:
	ret;

}
	// .globl	_Z12copy_vector4PK6float4PS_i
.visible .entry _Z12copy_vector4PK6float4PS_i(
	.param .u64 .ptr .align 1 _Z12copy_vector4PK6float4PS_i_param_0,
	.param .u64 .ptr .align 1 _Z12copy_vector4PK6float4PS_i_param_1,
	.param .u32 _Z12copy_vector4PK6float4PS_i_param_2
)
{
	.reg .pred 	%p<2>;
	.reg .b32 	%r<10>;
	.reg .b32 	%f<5>;
	.reg .b64 	%rd<8>;

	ld.param.u64 	%rd1, [_Z12copy_vector4PK6float4PS_i_param_0];
	ld.param.u64 	%rd2, [_Z12copy_vector4PK6float4PS_i_param_1];
	ld.param.u32 	%r2, [_Z12copy_vector4PK6float4PS_i_param_2];
	mov.u32 	%r3, %ctaid.x;
	mov.u32 	%r4, %ntid.x;
	mov.u32 	%r5, %tid.x;
	mad.lo.s32 	%r1, %r3, %r4, %r5;
	shr.s32 	%r6, %r2, 31;
	shr.u32 	%r7, %r6, 30;
	add.s32 	%r8, %r2, %r7;
	shr.s32 	%r9, %r8, 2;
	setp.ge.s32 	%p1, %r1, %r9;
	@%p1 bra 	$L__BB1_2;
	cvta.to.global.u64 	%rd3, %rd1;
	cvta.to.global.u64 	%rd4, %rd2;
	mul.wide.s32 	%rd5, %r1, 16;
	add.s64 	%rd6, %rd4, %rd5;
	add.s64 	%rd7, %rd3, %rd5;
	ld.global.v4.f32 	{%f1, %f2, %f3, %f4}, [%rd7];
	st.global.v4.f32 	[%rd6], {%f1, %f2, %f3, %f4};
$L__BB1_2:
	ret;

}
	// .globl	_Z13standard_mathPKfPfi
.visible .entry _Z13standard_mathPKfPfi(
	.param .u64 .ptr .align 1 _Z13standard_mathPKfPfi_param_0,
	.param .u64 .ptr .align 1 _Z13standard_mathPKfPfi_param_1,
	.param .u32 _Z13standard_mathPKfPfi_param_2
)
{
	.local .align 4 .b8 	__local_depot2[28];
	.reg .b64 	%SP;
	.reg .b64 	%SPL;
	.reg .pred 	%p<13>;
	.reg .b32 	%r<51>;
	.reg .b32 	%f<63>;
	.reg .b64 	%rd<29>;
	.reg .b64 	%fd<3>;

	mov.u64 	%SPL, __local_depot2;
	ld.param.u64 	%rd9, [_Z13standard_mathPKfPfi_param_0];
	ld.param.u64 	%rd10, [_Z13standard_mathPKfPfi_param_1];
	ld.param.u32 	%r16, [_Z13standard_mathPKfPfi_param_2];
	add.u64 	%rd1, %SPL, 0;
	mov.u32 	%r17, %ctaid.x;
	mov.u32 	%r18, %ntid.x;
	mov.u32 	%r19, %tid.x;
	mad.lo.s32 	%r1, %r17, %r18, %r19;
	setp.ge.s32 	%p1, %r1, %r16;
	@%p1 bra 	$L__BB2_10;
	cvta.to.global.u64 	%rd12, %rd9;
	mul.wide.s32 	%rd13, %r1, 4;
	add.s64 	%rd14, %rd12, %rd13;
	ld.global.f32 	%f1, [%rd14];
	mul.f32 	%f7, %f1, 0f3F22F983;
	cvt.rni.s32.f32 	%r50, %f7;
	cvt.rn.f32.s32 	%f8, %r50;
	fma.rn.f32 	%f9, %f8, 0fBFC90FDA, %f1;
	fma.rn.f32 	%f10, %f8, 0fB3A22168, %f9;
	fma.rn.f32 	%f62, %f8, 0fA7C234C5, %f10;
	abs.f32 	%f3, %f1;
	setp.ltu.f32 	%p2, %f3, 0f47CE4780;
	@%p2 bra 	$L__BB2_9;
	setp.neu.f32 	%p3, %f3, 0f7F800000;
	@%p3 bra 	$L__BB2_4;
	mov.f32 	%f13, 0f00000000;
	mul.rn.f32 	%f62, %f1, %f13;
	mov.b32 	%r50, 0;
	bra.uni 	$L__BB2_9;
$L__BB2_4:
	mov.b32 	%r3, %f1;
	shl.b32 	%r21, %r3, 8;
	or.b32  	%r4, %r21, -2147483648;
	mov.b64 	%rd28, 0;
	mov.b32 	%r47, 0;
	mov.u64 	%rd26, __cudart_i2opi_f;
	mov.u64 	%rd27, %rd1;
$L__BB2_5:
	.pragma "nounroll";
	ld.global.nc.u32 	%r22, [%rd26];
	mad.wide.u32 	%rd17, %r22, %r4, %rd28;
	shr.u64 	%rd28, %rd17, 32;
	st.local.u32 	[%rd27], %rd17;
	add.s32 	%r47, %r47, 1;
	add.s64 	%rd27, %rd27, 4;
	add.s64 	%rd26, %rd26, 4;
	setp.ne.s32 	%p4, %r47, 6;
	@%p4 bra 	$L__BB2_5;
	shr.u32 	%r23, %r3, 23;
	st.local.u32 	[%rd1+24], %rd28;
	and.b32  	%r7, %r23, 31;
	and.b32  	%r24, %r23, 224;
	add.s32 	%r25, %r24, -128;
	shr.u32 	%r26, %r25, 5;
	mul.wide.u32 	%rd18, %r26, 4;
	sub.s64 	%rd8, %rd1, %rd18;
	ld.local.u32 	%r48, [%rd8+24];
	ld.local.u32 	%r49, [%rd8+20];
	setp.eq.s32 	%p5, %r7, 0;
	@%p5 bra 	$L__BB2_8;
	shf.l.wrap.b32 	%r48, %r49, %r48, %r7;
	ld.local.u32 	%r27, [%rd8+16];
	shf.l.wrap.b32 	%r49, %r27, %r49, %r7;
$L__BB2_8:
	shr.u32 	%r28, %r48, 30;
	shf.l.wrap.b32 	%r29, %r49, %r48, 2;
	shl.b32 	%r30, %r49, 2;
	shr.u32 	%r31, %r29, 31;
	add.s32 	%r32, %r31, %r28;
	neg.s32 	%r33, %r32;
	setp.lt.s32 	%p6, %r3, 0;
	selp.b32 	%r50, %r33, %r32, %p6;
	xor.b32  	%r34, %r29, %r3;
	shr.s32 	%r35, %r29, 31;
	xor.b32  	%r36, %r35, %r29;
	xor.b32  	%r37, %r35, %r30;
	cvt.u64.u32 	%rd19, %r36;
	shl.b64 	%rd20, %rd19, 32;
	cvt.u64.u32 	%rd21, %r37;
	or.b64  	%rd22, %rd20, %rd21;
	cvt.rn.f64.s64 	%fd1, %rd22;
	mul.f64 	%fd2, %fd1, 0d3BF921FB54442D19;
	cvt.rn.f32.f64 	%f11, %fd2;
	neg.f32 	%f12, %f11;
	setp.lt.s32 	%p7, %r34, 0;
	selp.f32 	%f62, %f12, %f11, %p7;
$L__BB2_9:
	fma.rn.f32 	%f14, %f1, 0f3BBB989D, 0f3F000000;
	cvt.sat.f32.f32 	%f15, %f14;
	mov.f32 	%f16, 0f4B400001;
	mov.f32 	%f17, 0f437C0000;
	fma.rm.f32 	%f18, %f15, %f17, %f16;
	mul.rn.f32 	%f19, %f62, %f62;
	and.b32  	%r39, %r50, 1;
	setp.eq.b32 	%p8, %r39, 1;
	selp.f32 	%f20, 0f3F800000, %f62, %p8;
	fma.rn.f32 	%f21, %f19, %f20, 0f00000000;
	fma.rn.f32 	%f22, %f19, 0f37CBAC00, 0fBAB607ED;
	selp.f32 	%f23, %f22, 0fB94D4153, %p8;
	selp.f32 	%f24, 0f3D2AAABB, 0f3C0885E4, %p8;
	fma.rn.f32 	%f25, %f23, %f19, %f24;
	selp.f32 	%f26, 0fBEFFFFFF, 0fBE2AAAA8, %p8;
	fma.rn.f32 	%f27, %f25, %f19, %f26;
	fma.rn.f32 	%f28, %f27, %f21, %f20;
	and.b32  	%r40, %r50, 2;
	setp.eq.s32 	%p9, %r40, 0;
	mov.f32 	%f29, 0f00000000;
	sub.f32 	%f30, %f29, %f28;
	selp.f32 	%f31, %f28, %f30, %p9;
	add.f32 	%f32, %f18, 0fCB40007F;
	neg.f32 	%f33, %f32;
	fma.rn.f32 	%f34, %f1, 0f3FB8AA3B, %f33;
	fma.rn.f32 	%f35, %f1, 0f32A57060, %f34;
	ex2.approx.ftz.f32 	%f36, %f35;
	mov.b32 	%r41, %f18;
	shl.b32 	%r42, %r41, 23;
	mov.b32 	%f37, %r42;
	mul.f32 	%f38, %f36, %f37;
	add.f32 	%f39, %f3, 0f3A83126F;
	setp.lt.f32 	%p10, %f39, 0f00800000;
	mul.f32 	%f40, %f39, 0f4B000000;
	selp.f32 	%f41, %f40, %f39, %p10;
	selp.f32 	%f42, 0fC1B80000, 0f00000000, %p10;
	mov.b32 	%r43, %f41;
	add.s32 	%r44, %r43, -1059760811;
	and.b32  	%r45, %r44, -8388608;
	sub.s32 	%r46, %r43, %r45;
	mov.b32 	%f43, %r46;
	cvt.rn.f32.s32 	%f44, %r45;
	fma.rn.f32 	%f45, %f44, 0f34000000, %f42;
	add.f32 	%f46, %f43, 0fBF800000;
	fma.rn.f32 	%f47, %f46, 0fBE055027, 0f3E1039F6;
	fma.rn.f32 	%f48, %f47, %f46, 0fBDF8CDCC;
	fma.rn.f32 	%f49, %f48, %f46, 0f3E0F2955;
	fma.rn.f32 	%f50, %f49, %f46, 0fBE2AD8B9;
	fma.rn.f32 	%f51, %f50, %f46, 0f3E4CED0B;
	fma.rn.f32 	%f52, %f51, %f46, 0fBE7FFF22;
	fma.rn.f32 	%f53, %f52, %f46, 0f3EAAAA78;
	fma.rn.f32 	%f54, %f53, %f46, 0fBF000000;
	mul.f32 	%f55, %f46, %f54;
	fma.rn.f32 	%f56, %f55, %f46, %f46;
	fma.rn.f32 	%f57, %f45, 0f3F317218, %f56;
	setp.gt.u32 	%p11, %r43, 2139095039;
	fma.rn.f32 	%f58, %f41, 0f7F800000, 0f7F800000;
	selp.f32 	%f59, %f58, %f57, %p11;
	setp.eq.f32 	%p12, %f41, 0f00000000;
	selp.f32 	%f60, 0fFF800000, %f59, %p12;
	fma.rn.f32 	%f61, %f38, %f31, %f60;
	cvta.to.global.u64 	%rd23, %rd10;
	add.s64 	%rd25, %rd23, %rd13;
	st.global.f32 	[%rd25], %f61;
$L__BB2_10:
	ret;

}
	// .globl	_Z9fast_mathPKfPfi
.visible .entry _Z9fast_mathPKfPfi(
	.param .u64 .ptr .align 1 _Z9fast_mathPKfPfi_param_0,
	.param .u64 .ptr .align 1 _Z9fast_mathPKfPfi_param_1,
	.param .u32 _Z9fast_mathPKfPfi_param_2
)
{
	.reg .pred 	%p<2>;
	.reg .b32 	%r<6>;
	.reg .b32 	%f<10>;
	.reg .b64 	%rd<8>;

	ld.param.u64 	%rd1, [_Z9fast_mathPKfPfi_param_0];
	ld.param.u64 	%rd2, [_Z9fast_mathPKfPfi_param_1];
	ld.param.u32 	%r2, [_Z9fast_mathPKfPfi_param_2];
	mov.u32 	%r3, %ctaid.x;
	mov.u32 	%r4, %ntid.x;
	mov.u32 	%r5, %tid.x;
	mad.lo.s32 	%r1, %r3, %r4, %r5;
	setp.ge.s32 	%p1, %r1, %r2;
	@%p1 bra 	$L__BB3_2;
	cvta.to.global.u64 	%rd3, %rd1;
	cvta.to.global.u64 	%rd4, %rd2;
	mul.wide.s32 	%rd5, %r1, 4;
	add.s64 	%rd6, %rd3, %rd5;
	ld.global.f32 	%f1, [%rd6];
	mul.f32 	%f2, %f1, 0f3FB8AA3B;
	ex2.approx.f32 	%f3, %f2;
	sin.approx.f32 	%f4, %f1;
	abs.f32 	%f5, %f1;
	add.f32 	%f6, %f5, 0f3A83126F;
	lg2.approx.f32 	%f7, %f6;
	mul.f32 	%f8, %f7, 0f3F317218;
	fma.rn.f32 	%f9, %f3, %f4, %f8;
	add.s64 	%rd7, %rd4, %rd5;
	st.global.f32 	[%rd7], %f9;
$L__BB3_2:
	ret;

}
	// .globl	_Z14stencil_globalPKfPfi
.visible .entry _Z14stencil_globalPKfPfi(
	.param .u64 .ptr .align 1 _Z14stencil_globalPKfPfi_param_0,
	.param .u64 .ptr .align 1 _Z14stencil_globalPKfPfi_param_1,
	.param .u32 _Z14stencil_globalPKfPfi_param_2
)
{
	.reg .pred 	%p<4>;
	.reg .b32 	%r<10>;
	.reg .b32 	%f<7>;
	.reg .b64 	%rd<10>;

	ld.param.u64 	%rd1, [_Z14stencil_globalPKfPfi_param_0];
	ld.param.u64 	%rd2, [_Z14stencil_globalPKfPfi_param_1];
	ld.param.u32 	%r2, [_Z14stencil_globalPKfPfi_param_2];
	mov.u32 	%r4, %ctaid.x;
	mov.u32 	%r5, %ntid.x;
	mov.u32 	%r6, %tid.x;
	mad.lo.s32 	%r7, %r4, %r5, %r6;
	setp.lt.s32 	%p1, %r7, 1;
	add.s32 	%r8, %r2, -1;
	setp.ge.s32 	%p2, %r7, %r8;
	or.pred  	%p3, %p1, %p2;
	@%p3 bra 	$L__BB4_2;
	cvta.to.global.u64 	%rd3, %rd1;
	cvta.to.global.u64 	%rd4, %rd2;
	add.s32 	%r9, %r7, -1;
	mul.wide.u32 	%rd5, %r9, 4;
	add.s64 	%rd6, %rd3, %rd5;
	ld.global.f32 	%f1, [%rd6];
	mul.wide.u32 	%rd7, %r7, 4;
	add.s64 	%rd8, %rd3, %rd7;
	ld.global.f32 	%f2, [%rd8];
	mul.f32 	%f3, %f2, 0f3F000000;
	fma.rn.f32 	%f4, %f1, 0f3E800000, %f3;
	ld.global.f32 	%f5, [%rd8+4];
	fma.rn.f32 	%f6, %f5, 0f3E800000, %f4;
	add.s64 	%rd9, %rd4, %rd7;
	st.global.f32 	[%rd9], %f6;
$L__BB4_2:
	ret;

}
	// .globl	_Z14stencil_sharedPKfPfi
.visible .entry _Z14stencil_sharedPKfPfi(
	.param .u64 .ptr .align 1 _Z14stencil_sharedPKfPfi_param_0,
	.param .u64 .ptr .align 1 _Z14stencil_sharedPKfPfi_param_1,
	.param .u32 _Z14stencil_sharedPKfPfi_param_2
)
{
	.reg .pred 	%p<11>;
	.reg .b32 	%r<12>;
	.reg .b32 	%f<10>;
	.reg .b64 	%rd<11>;
	// demoted variable
	.shared .align 4 .b8 _ZZ14stencil_sharedPKfPfiE4smem[1032];
	ld.param.u64 	%rd4, [_Z14stencil_sharedPKfPfi_param_0];
	ld.param.u64 	%rd3, [_Z14stencil_sharedPKfPfi_param_1];
	ld.param.u32 	%r6, [_Z14stencil_sharedPKfPfi_param_2];
	cvta.to.global.u64 	%rd1, %rd4;
	mov.u32 	%r7, %ctaid.x;
	mov.u32 	%r1, %ntid.x;
	mov.u32 	%r2, %tid.x;
	mad.lo.s32 	%r3, %r7, %r1, %r2;
	setp.ge.s32 	%p1, %r3, %r6;
	mul.wide.s32 	%rd5, %r3, 4;
	add.s64 	%rd2, %rd1, %rd5;
	shl.b32 	%r8, %r2, 2;
	mov.u32 	%r9, _ZZ14stencil_sharedPKfPfiE4smem;
	add.s32 	%r4, %r9, %r8;
	@%p1 bra 	$L__BB5_2;
	ld.global.f32 	%f1, [%rd2];
	st.shared.f32 	[%r4+4], %f1;
$L__BB5_2:
	setp.ne.s32 	%p2, %r2, 0;
	setp.lt.s32 	%p3, %r3, 1;
	or.pred  	%p4, %p2, %p3;
	@%p4 bra 	$L__BB5_4;
	add.s32 	%r10, %r3, -1;
	mul.wide.u32 	%rd6, %r10, 4;
	add.s64 	%rd7, %rd1, %rd6;
	ld.global.f32 	%f2, [%rd7];
	st.shared.f32 	[_ZZ14stencil_sharedPKfPfiE4smem], %f2;
$L__BB5_4:
	add.s32 	%r11, %r1, -1;
	setp.ne.s32 	%p5, %r2, %r11;
	add.s32 	%r5, %r6, -1;
	setp.ge.s32 	%p6, %r3, %r5;
	or.pred  	%p7, %p5, %p6;
	@%p7 bra 	$L__BB5_6;
	ld.global.f32 	%f3, [%rd2+4];
	st.shared.f32 	[%r4+8], %f3;
$L__BB5_6:
	setp.ge.s32 	%p8, %r3, %r5;
	setp.lt.s32 	%p9, %r3, 1;
	bar.sync 	0;
	or.pred  	%p10, %p9, %p8;
	@%p10 bra 	$L__BB5_8;
	ld.shared.f32 	%f4, [%r4];
	ld.shared.f32 	%f5, [%r4+4];
	mul.f32 	%f6, %f5, 0f3F000000;
	fma.rn.f32 	%f7, %f4, 0f3E800000, %f6;
	ld.shared.f32 	%f8, [%r4+8];
	fma.rn.f32 	%f9, %f8, 0f3E800000, %f7;
	cvta.to.global.u64 	%rd8, %rd3;
	mul.wide.u32 	%rd9, %r3, 4;
	add.s64 	%rd10, %rd8, %rd9;
	st.global.f32 	[%rd10], %f9;
$L__BB5_8:
	ret;

}


// ===== COMPILED SASS (sm_100) =====

	.target	sm_100

	.elftype	@"ET_EXEC"


//--------------------- .note.nv.tkinfo           --------------------------
	.section	.note.nv.tkinfo,"",@"SHT_NOTE"
	.sectionflags	@"SHF_NOTE_NV_TKINFO"
	.tkinfo
        /*0018*/ 	.word	0x00000002
        /*0030*/ 	.string	""
        /*0030*/ 	.string	"ptxas"
        /*0030*/ 	.string	"Cuda compilation tools, release 13.0, V13.0.88"
        /*0030*/ 	.string	"Build cuda_13.0.r13.0/compiler.36424714_0"
        /*0030*/ 	.string	"-arch sm_100 -m 64 "



//--------------------- .note.nv.cuinfo           --------------------------
	.section	.note.nv.cuinfo,"",@"SHT_NOTE"
	.sectionflags	@"SHF_NOTE_NV_CUINFO"
        /*0018*/ 	.short	0x0002
        /*001a*/ 	.short	0x0064
        /*001c*/ 	.short	0x0082
	.zero		2


//--------------------- .nv.info                  --------------------------
	.section	.nv.info,"",@"SHT_CUDA_INFO"
	.align	4


	//----- nvinfo : EIATTR_REGCOUNT
	.align		4
        /*0000*/ 	.byte	0x04, 0x2f
        /*0002*/ 	.short	(.L_2 - .L_1)
	.align		4
.L_1:
        /*0004*/ 	.word	index@(_Z11copy_scalarPKfPfi)
        /*0008*/ 	.word	0x0000000a


	//----- nvinfo : EIATTR_FRAME_SIZE
	.align		4
.L_2:
        /*000c*/ 	.byte	0x04, 0x11
        /*000e*/ 	.short	(.L_4 - .L_3)
	.align		4
.L_3:
        /*0010*/ 	.word	index@(_Z11copy_scalarPKfPfi)
        /*0014*/ 	.word	0x00000000


	//----- nvinfo : EIATTR_REGCOUNT
	.align		4
.L_4:
        /*0018*/ 	.byte	0x04, 0x2f
        /*001a*/ 	.short	(.L_6 - .L_5)
	.align		4
.L_5:
        /*001c*/ 	.word	index@(_Z12copy_vector4PK6float4PS_i)
        /*0020*/ 	.word	0x0000000e


	//----- nvinfo : EIATTR_FRAME_SIZE
	.align		4
.L_6:
        /*0024*/ 	.byte	0x04, 0x11
        /*0026*/ 	.short	(.L_8 - .L_7)
	.align		4
.L_7:
        /*0028*/ 	.word	index@(_Z12copy_vector4PK6float4PS_i)
        /*002c*/ 	.word	0x00000000


	//----- nvinfo : EIATTR_REGCOUNT
	.align		4
.L_8:
        /*0030*/ 	.byte	0x04, 0x2f
        /*0032*/ 	.short	(.L_10 - .L_9)
	.align		4
.L_9:
        /*0034*/ 	.word	index@(_Z13standard_mathPKfPfi)
        /*0038*/ 	.word	0x00000013


	//----- nvinfo : EIATTR_FRAME_SIZE
	.align		4
.L_10:
        /*003c*/ 	.byte	0x04, 0x11
        /*003e*/ 	.short	(.L_12 - .L_11)
	.align		4
.L_11:
        /*0040*/ 	.word	index@(_Z13standard_mathPKfPfi)
        /*0044*/ 	.word	0x00000000


	//----- nvinfo : EIATTR_REGCOUNT
	.align		4
.L_12:
        /*0048*/ 	.byte	0x04, 0x2f
        /*004a*/ 	.short	(.L_14 - .L_13)
	.align		4
.L_13:
        /*004c*/ 	.word	index@(_Z9fast_mathPKfPfi)
        /*0050*/ 	.word	0x0000000e


	//----- nvinfo : EIATTR_FRAME_SIZE
	.align		4
.L_14:
        /*0054*/ 	.byte	0x04, 0x11
        /*0056*/ 	.short	(.L_16 - .L_15)
	.align		4
.L_15:
        /*0058*/ 	.word	index@(_Z9fast_mathPKfPfi)
        /*005c*/ 	.word	0x00000000


	//----- nvinfo : EIATTR_REGCOUNT
	.align		4
.L_16:
        /*0060*/ 	.byte	0x04, 0x2f
        /*0062*/ 	.short	(.L_18 - .L_17)
	.align		4
.L_17:
        /*0064*/ 	.word	index@(_Z14stencil_globalPKfPfi)
        /*0068*/ 	.word	0x0000000e


	//----- nvinfo : EIATTR_FRAME_SIZE
	.align		4
.L_18:
        /*006c*/ 	.byte	0x04, 0x11
        /*006e*/ 	.short	(.L_20 - .L_19)
	.align		4
.L_19:
        /*0070*/ 	.word	index@(_Z14stencil_globalPKfPfi)
        /*0074*/ 	.word	0x00000000


	//----- nvinfo : EIATTR_REGCOUNT
	.align		4
.L_20:
        /*0078*/ 	.byte	0x04, 0x2f
        /*007a*/ 	.short	(.L_22 - .L_21)
	.align		4
.L_21:
        /*007c*/ 	.word	index@(_Z14stencil_sharedPKfPfi)
        /*0080*/ 	.word	0x00000010


	//----- nvinfo : EIATTR_FRAME_SIZE
	.align		4
.L_22:
        /*0084*/ 	.byte	0x04, 0x11
        /*0086*/ 	.short	(.L_24 - .L_23)
	.align		4
.L_23:
        /*0088*/ 	.word	index@(_Z14stencil_sharedPKfPfi)
        /*008c*/ 	.word	0x00000000


	//----- nvinfo : EIATTR_MIN_STACK_SIZE
	.align		4
.L_24:
        /*0090*/ 	.byte	0x04, 0x12
        /*0092*/ 	.short	(.L_26 - .L_25)
	.align		4
.L_25:
        /*0094*/ 	.word	index@(_Z14stencil_sharedPKfPfi)
        /*0098*/ 	.word	0x00000000


	//----- nvinfo : EIATTR_MIN_STACK_SIZE
	.align		4
.L_26:
        /*009c*/ 	.byte	0x04, 0x12
        /*009e*/ 	.short	(.L_28 - .L_27)
	.align		4
.L_27:
        /*00a0*/ 	.word	index@(_Z14stencil_globalPKfPfi)
        /*00a4*/ 	.word	0x00000000


	//----- nvinfo : EIATTR_MIN_STACK_SIZE
	.align		4
.L_28:
        /*00a8*/ 	.byte	0x04, 0x12
        /*00aa*/ 	.short	(.L_30 - .L_29)
	.align		4
.L_29:
        /*00ac*/ 	.word	index@(_Z9fast_mathPKfPfi)
        /*00b0*/ 	.word	0x00000000


	//----- nvinfo : EIATTR_MIN_STACK_SIZE
	.align		4
.L_30:
        /*00b4*/ 	.byte	0x04, 0x12
        /*00b6*/ 	.short	(.L_32 - .L_31)
	.align		4
.L_31:
        /*00b8*/ 	.word	index@(_Z13standard_mathPKfPfi)
        /*00bc*/ 	.word	0x00000000


	//----- nvinfo : EIATTR_MIN_STACK_SIZE
	.align		4
.L_32:
        /*00c0*/ 	.byte	0x04, 0x12
        /*00c2*/ 	.short	(.L_34 - .L_33)
	.align		4
.L_33:
        /*00c4*/ 	.word	index@(_Z12copy_vector4PK6float4PS_i)
        /*00c8*/ 	.word	0x00000000


	//----- nvinfo : EIATTR_MIN_STACK_SIZE
	.align		4
.L_34:
        /*00cc*/ 	.byte	0x04, 0x12
        /*00ce*/ 	.short	(.L_36 - .L_35)
	.align		4
.L_35:
        /*00d0*/ 	.word	index@(_Z11copy_scalarPKfPfi)
        /*00d4*/ 	.word	0x00000000
.L_36:


//--------------------- .nv.compat                --------------------------
	.section	.nv.compat,"",@"SHT_CUDA_COMPAT_INFO"
	.align	4
        /*0000*/ 	.byte	0x02, 0x09, 0x00, 0x00, 0x02, 0x02, 0x01, 0x00, 0x02, 0x05, 0x05, 0x00, 0x03, 0x07, 0x01, 0x01
        /*0010*/ 	.byte	0x02, 0x03, 0x00, 0x00, 0x02, 0x06, 0x01, 0x00, 0x04, 0x0b, 0x08, 0x00, 0x01, 0x00, 0x00, 0x00
        /*0020*/ 	.byte	0x00, 0x00, 0x00, 0x00


//--------------------- .nv.info._Z14stencil_sharedPKfPfi --------------------------
	.section	.nv.info._Z14stencil_sharedPKfPfi,"",@"SHT_CUDA_INFO"
	.sectionflags	@""
	.align	4


	//----- nvinfo : EIATTR_CUDA_API_VERSION
	.align		4
        /*0000*/ 	.byte	0x04, 0x37
        /*0002*/ 	.short	(.L_38 - .L_37)
.L_37:
        /*0004*/ 	.word	0x00000082


	//----- nvinfo : EIATTR_KPARAM_INFO
	.align		4
.L_38:
        /*0008*/ 	.byte	0x04, 0x17
        /*000a*/ 	.short	(.L_40 - .L_39)
.L_39:
        /*000c*/ 	.word	0x00000000
        /*0010*/ 	.short	0x0002
        /*0012*/ 	.short	0x0010
        /*0014*/ 	.byte	0x00, 0xf0, 0x11, 0x00


	//----- nvinfo : EIATTR_KPARAM_INFO
	.align		4
.L_40:
        /*0018*/ 	.byte	0x04, 0x17
        /*001a*/ 	.short	(.L_42 - .L_41)
.L_41:
        /*001c*/ 	.word	0x00000000
        /*0020*/ 	.short	0x0001
        /*0022*/ 	.short	0x0008
        /*0024*/ 	.byte	0x00, 0xf5, 0x21, 0x00


	//----- nvinfo : EIATTR_KPARAM_INFO
	.align		4
.L_42:
        /*0028*/ 	.byte	0x04, 0x17
        /*002a*/ 	.short	(.L_44 - .L_43)
.L_43:
        /*002c*/ 	.word	0x00000000
        /*0030*/ 	.short	0x0000
        /*0032*/ 	.short	0x0000
        /*0034*/ 	.byte	0x00, 0xf5, 0x21, 0x00


	//----- nvinfo : EIATTR_SPARSE_MMA_MASK
	.align		4
.L_44:
        /*0038*/ 	.byte	0x03, 0x50
        /*003a*/ 	.short	0x0000


	//----- nvinfo : EIATTR_MAXREG_COUNT
	.align		4
        /*003c*/ 	.byte	0x03, 0x1b
        /*003e*/ 	.short	0x00ff


	//----- nvinfo : EIATTR_NUM_BARRIERS
	.align		4
        /*0040*/ 	.byte	0x02, 0x4c
        /*0042*/ 	.byte	0x01
	.zero		1


	//----- nvinfo : EIATTR_MERCURY_ISA_VERSION
	.align		4
        /*0044*/ 	.byte	0x03, 0x5f
        /*0046*/ 	.short	0x0101


	//----- nvinfo : EIATTR_VRC_CTA_INIT_COUNT
	.align		4
        /*0048*/ 	.byte	0x02, 0x4a
	.zero		1
	.zero		1


	//----- nvinfo : EIATTR_EXIT_INSTR_OFFSETS
	.align		4
        /*004c*/ 	.byte	0x04, 0x1c
        /*004e*/ 	.short	(.L_46 - .L_45)


	//   ....[0]....
.L_45:
        /*0050*/ 	.word	0x000001e0


	//   ....[1]....
        /*0054*/ 	.word	0x00000280


	//----- nvinfo : EIATTR_CBANK_PARAM_SIZE
	.align		4
.L_46:
        /*0058*/ 	.byte	0x03, 0x19
        /*005a*/ 	.short	0x0014


	//----- nvinfo : EIATTR_PARAM_CBANK
	.align		4
        /*005c*/ 	.byte	0x04, 0x0a
        /*005e*/ 	.short	(.L_48 - .L_47)
	.align		4
.L_47:
        /*0060*/ 	.word	index@(.nv.constant0._Z14stencil_sharedPKfPfi)
        /*0064*/ 	.short	0x0380
        /*0066*/ 	.short	0x0014


	//----- nvinfo : EIATTR_SW_WAR
	.align		4
.L_48:
        /*0068*/ 	.byte	0x04, 0x36
        /*006a*/ 	.short	(.L_50 - .L_49)
.L_49:
        /*006c*/ 	.word	0x00000008
.L_50:


//--------------------- .nv.info._Z14stencil_globalPKfPfi --------------------------
	.section	.nv.info._Z14stencil_globalPKfPfi,"",@"SHT_CUDA_INFO"
	.sectionflags	@""
	.align	4


	//----- nvinfo : EIATTR_CUDA_API_VERSION
	.align		4
        /*0000*/ 	.byte	0x04, 0x37
        /*0002*/ 	.short	(.L_52 - .L_51)
.L_51:
        /*0004*/ 	.word	0x00000082


	//----- nvinfo : EIATTR_KPARAM_INFO
	.align		4
.L_52:
        /*0008*/ 	.byte	0x04, 0x17
        /*000a*/ 	.short	(.L_54 - .L_53)
.L_53:
        /*000c*/ 	.word	0x00000000
        /*0010*/ 	.short	0x0002
        /*0012*/ 	.short	0x0010
        /*0014*/ 	.byte	0x00, 0xf0, 0x11, 0x00


	//----- nvinfo : EIATTR_KPARAM_INFO
	.align		4
.L_54:
        /*0018*/ 	.byte	0x04, 0x17
        /*001a*/ 	.short	(.L_56 - .L_55)
.L_55:
        /*001c*/ 	.word	0x00000000
        /*0020*/ 	.short	0x0001
        /*0022*/ 	.short	0x0008
        /*0024*/ 	.byte	0x00, 0xf5, 0x21, 0x00


	//----- nvinfo : EIATTR_KPARAM_INFO
	.align		4
.L_56:
        /*0028*/ 	.byte	0x04, 0x17
        /*002a*/ 	.short	(.L_58 - .L_57)
.L_57:
        /*002c*/ 	.word	0x00000000
        /*0030*/ 	.short	0x0000
        /*0032*/ 	.short	0x0000
        /*0034*/ 	.byte	0x00, 0xf5, 0x21, 0x00


	//----- nvinfo : EIATTR_SPARSE_MMA_MASK
	.align		4
.L_58:
        /*0038*/ 	.byte	0x03, 0x50
        /*003a*/ 	.short	0x0000


	//----- nvinfo : EIATTR_MAXREG_COUNT
	.align		4
        /*003c*/ 	.byte	0x03, 0x1b
        /*003e*/ 	.short	0x00ff


	//----- nvinfo : EIATTR_MERCURY_ISA_VERSION
	.align		4
        /*0040*/ 	.byte	0x03, 0x5f
        /*0042*/ 	.short	0x0101


	//----- nvinfo : EIATTR_VRC_CTA_INIT_COUNT
	.align		4
        /*0044*/ 	.byte	0x02, 0x4a
	.zero		1
	.zero		1


	//----- nvinfo : EIATTR_EXIT_INSTR_OFFSETS
	.align		4
        /*0048*/ 	.byte	0x04, 0x1c
        /*004a*/ 	.short	(.L_60 - .L_59)


	//   ....[0]....
.L_59:
        /*004c*/ 	.word	0x00000090


	//   ....[1]....
        /*0050*/ 	.word	0x00000180


	//----- nvinfo : EIATTR_CBANK_PARAM_SIZE
	.align		4
.L_60:
        /*0054*/ 	.byte	0x03, 0x19
        /*0056*/ 	.short	0x0014


	//----- nvinfo : EIATTR_PARAM_CBANK
	.align		4
        /*0058*/ 	.byte	0x04, 0x0a
        /*005a*/ 	.short	(.L_62 - .L_61)
	.align		4
.L_61:
        /*005c*/ 	.word	index@(.nv.constant0._Z14stencil_globalPKfPfi)
        /*0060*/ 	.short	0x0380
        /*0062*/ 	.short	0x0014


	//----- nvinfo : EIATTR_SW_WAR
	.align		4
.L_62:
        /*0064*/ 	.byte	0x04, 0x36
        /*0066*/ 	.short	(.L_64 - .L_63)
.L_63:
        /*0068*/ 	.word	0x00000008
.L_64:


//--------------------- .nv.info._Z9fast_mathPKfPfi --------------------------
	.section	.nv.info._Z9fast_mathPKfPfi,"",@"SHT_CUDA_INFO"
	.sectionflags	@""
	.align	4


	//----- nvinfo : EIATTR_CUDA_API_VERSION
	.align		4
        /*0000*/ 	.byte	0x04, 0x37
        /*0002*/ 	.short	(.L_66 - .L_65)
.L_65:
        /*0004*/ 	.word	0x00000082


	//----- nvinfo : EIATTR_KPARAM_INFO
	.align		4
.L_66:
        /*0008*/ 	.byte	0x04, 0x17
        /*000a*/ 	.short	(.L_68 - .L_67)
.L_67:
        /*000c*/ 	.word	0x00000000
        /*0010*/ 	.short	0x0002
        /*0012*/ 	.short	0x0010
        /*0014*/ 	.byte	0x00, 0xf0, 0x11, 0x00


	//----- nvinfo : EIATTR_KPARAM_INFO
	.align		4
.L_68:
        /*0018*/ 	.byte	0x04, 0x17
        /*001a*/ 	.short	(.L_70 - .L_69)
.L_69:
        /*001c*/ 	.word	0x00000000
        /*0020*/ 	.short	0x0001
        /*0022*/ 	.short	0x0008
        /*0024*/ 	.byte	0x00, 0xf5, 0x21, 0x00


	//----- nvinfo : EIATTR_KPARAM_INFO
	.align		4
.L_70:
        /*0028*/ 	.byte	0x04, 0x17
        /*002a*/ 	.short	(.L_72 - .L_71)
.L_71:
        /*002c*/ 	.word	0x00000000
        /*0030*/ 	.short	0x0000
        /*0032*/ 	.short	0x0000
        /*0034*/ 	.byte	0x00, 0xf5, 0x21, 0x00


	//----- nvinfo : EIATTR_SPARSE_MMA_MASK
	.align		4
.L_72:
        /*0038*/ 	.byte	0x03, 0x50
        /*003a*/ 	.short	0x0000


	//----- nvinfo : EIATTR_MAXREG_COUNT
	.align		4
        /*003c*/ 	.byte	0x03, 0x1b
        /*003e*/ 	.short	0x00ff


	//----- nvinfo : EIATTR_MERCURY_ISA_VERSION
	.align		4
        /*0040*/ 	.byte	0x03, 0x5f
        /*0042*/ 	.short	0x0101


	//----- nvinfo : EIATTR_VRC_CTA_INIT_COUNT
	.align		4
        /*0044*/ 	.byte	0x02, 0x4a
	.zero		1
	.zero		1


	//----- nvinfo : EIATTR_EXIT_INSTR_OFFSETS
	.align		4
        /*0048*/ 	.byte	0x04, 0x1c
        /*004a*/ 	.short	(.L_74 - .L_73)


	//   ....[0]....
.L_73:
        /*004c*/ 	.word	0x00000070


	//   ....[1]....
        /*0050*/ 	.word	0x000001a0


	//----- nvinfo : EIATTR_CBANK_PARAM_SIZE
	.align		4
.L_74:
        /*0054*/ 	.byte	0x03, 0x19
        /*0056*/ 	.short	0x0014


	//----- nvinfo : EIATTR_PARAM_CBANK
	.align		4
        /*0058*/ 	.byte	0x04, 0x0a
        /*005a*/ 	.short	(.L_76 - .L_75)
	.align		4
.L_75:
        /*005c*/ 	.word	index@(.nv.constant0._Z9fast_mathPKfPfi)
        /*0060*/ 	.short	0x0380
        /*0062*/ 	.short	0x0014


	//----- nvinfo : EIATTR_SW_WAR
	.align		4
.L_76:
        /*0064*/ 	.byte	0x04, 0x36
        /*0066*/ 	.short	(.L_78 - .L_77)
.L_77:
        /*0068*/ 	.word	0x00000008
.L_78:


//--------------------- .nv.info._Z13standard_mathPKfPfi --------------------------
	.section	.nv.info._Z13standard_mathPKfPfi,"",@"SHT_CUDA_INFO"
	.sectionflags	@""
	.align	4


	//----- nvinfo : EIATTR_CUDA_API_VERSION
	.align		4
        /*0000*/ 	.byte	0x04, 0x37
        /*0002*/ 	.short	(.L_80 - .L_79)
.L_79:
        /*0004*/ 	.word	0x00000082


	//----- nvinfo : EIATTR_KPARAM_INFO
	.align		4
.L_80:
        /*0008*/ 	.byte	0x04, 0x17
        /*000a*/ 	.short	(.L_82 - .L_81)
.L_81:
        /*000c*/ 	.word	0x00000000
        /*0010*/ 	.short	0x0002
        /*0012*/ 	.short	0x0010
        /*0014*/ 	.byte	0x00, 0xf0, 0x11, 0x00


	//----- nvinfo : EIATTR_KPARAM_INFO
	.align		4
.L_82:
        /*0018*/ 	.byte	0x04, 0x17
        /*001a*/ 	.short	(.L_84 - .L_83)
.L_83:
        /*001c*/ 	.word	0x00000000
        /*0020*/ 	.short	0x0001
        /*0022*/ 	.short	0x0008
        /*0024*/ 	.byte	0x00, 0xf5, 0x21, 0x00


	//----- nvinfo : EIATTR_KPARAM_INFO
	.align		4
.L_84:
        /*0028*/ 	.byte	0x04, 0x17
        /*002a*/ 	.short	(.L_86 - .L_85)
.L_85:
        /*002c*/ 	.word	0x00000000
        /*0030*/ 	.short	0x0000
        /*0032*/ 	.short	0x0000
        /*0034*/ 	.byte	0x00, 0xf5, 0x21, 0x00


	//----- nvinfo : EIATTR_SPARSE_MMA_MASK
	.align		4
.L_86:
        /*0038*/ 	.byte	0x03, 0x50
        /*003a*/ 	.short	0x0000


	//----- nvinfo : EIATTR_MAXREG_COUNT
	.align		4
        /*003c*/ 	.byte	0x03, 0x1b
        /*003e*/ 	.short	0x00ff


	//----- nvinfo : EIATTR_MERCURY_ISA_VERSION
	.align		4
        /*0040*/ 	.byte	0x03, 0x5f
        /*0042*/ 	.short	0x0101


	//----- nvinfo : EIATTR_VRC_CTA_INIT_COUNT
	.align		4
        /*0044*/ 	.byte	0x02, 0x4a
	.zero		1
	.zero		1


	//----- nvinfo : EIATTR_EXIT_INSTR_OFFSETS
	.align		4
        /*0048*/ 	.byte	0x04, 0x1c
        /*004a*/ 	.short	(.L_88 - .L_87)


	//   ....[0]....
.L_87:
        /*004c*/ 	.word	0x00000070


	//   ....[1]....
        /*0050*/ 	.word	0x00000ad0


	//----- nvinfo : EIATTR_CRS_STACK_SIZE
	.align		4
.L_88:
        /*0054*/ 	.byte	0x04, 0x1e
        /*0056*/ 	.short	(.L_90 - .L_89)
.L_89:
        /*0058*/ 	.word	0x00000000


	//----- nvinfo : EIATTR_CBANK_PARAM_SIZE
	.align		4
.L_90:
        /*005c*/ 	.byte	0x03, 0x19
        /*005e*/ 	.short	0x0014


	//----- nvinfo : EIATTR_PARAM_CBANK
	.align		4
        /*0060*/ 	.byte	0x04, 0x0a
        /*0062*/ 	.short	(.L_92 - .L_91)
	.align		4
.L_91:
        /*0064*/ 	.word	index@(.nv.constant0._Z13standard_mathPKfPfi)
        /*0068*/ 	.short	0x0380
        /*006a*/ 	.short	0x0014


	//----- nvinfo : EIATTR_SW_WAR
	.align		4
.L_92:
        /*006c*/ 	.byte	0x04, 0x36
        /*006e*/ 	.short	(.L_94 - .L_93)
.L_93:
        /*0070*/ 	.word	0x00000008
.L_94:


//--------------------- .nv.info._Z12copy_vector4PK6float4PS_i --------------------------
	.section	.nv.info._Z12copy_vector4PK6float4PS_i,"",@"SHT_CUDA_INFO"
	.sectionflags	@""
	.align	4


	//----- nvinfo : EIATTR_CUDA_API_VERSION
	.align		4
        /*0000*/ 	.byte	0x04, 0x37
        /*0002*/ 	.short	(.L_96 - .L_95)
.L_95:
        /*0004*/ 	.word	0x00000082


	//----- nvinfo : EIATTR_KPARAM_INFO
	.align		4
.L_96:
        /*0008*/ 	.byte	0x04, 0x17
        /*000a*/ 	.short	(.L_98 - .L_97)
.L_97:
        /*000c*/ 	.word	0x00000000
        /*0010*/ 	.short	0x0002
        /*0012*/ 	.short	0x0010
        /*0014*/ 	.byte	0x00, 0xf0, 0x11, 0x00


	//----- nvinfo : EIATTR_KPARAM_INFO
	.align		4
.L_98:
        /*0018*/ 	.byte	0x04, 0x17
        /*001a*/ 	.short	(.L_100 - .L_99)
.L_99:
        /*001c*/ 	.word	0x00000000
        /*0020*/ 	.short	0x0001
        /*0022*/ 	.short	0x0008
        /*0024*/ 	.byte	0x00, 0xf5, 0x21, 0x00


	//----- nvinfo : EIATTR_KPARAM_INFO
	.align		4
.L_100:
        /*0028*/ 	.byte	0x04, 0x17
        /*002a*/ 	.short	(.L_102 - .L_101)
.L_101:
        /*002c*/ 	.word	0x00000000
        /*0030*/ 	.short	0x0000
        /*0032*/ 	.short	0x0000
        /*0034*/ 	.byte	0x00, 0xf5, 0x21, 0x00


	//----- nvinfo : EIATTR_SPARSE_MMA_MASK
	.align		4
.L_102:
        /*0038*/ 	.byte	0x03, 0x50
        /*003a*/ 	.short	0x0000


	//----- nvinfo : EIATTR_MAXREG_COUNT
	.align		4
        /*003c*/ 	.byte	0x03, 0x1b
        /*003e*/ 	.short	0x00ff


	//----- nvinfo : EIATTR_MERCURY_ISA_VERSION
	.align		4
        /*0040*/ 	.byte	0x03, 0x5f
        /*0042*/ 	.short	0x0101


	//----- nvinfo : EIATTR_VRC_CTA_INIT_COUNT
	.align		4
        /*0044*/ 	.byte	0x02, 0x4a
	.zero		1
	.zero		1


	//----- nvinfo : EIATTR_EXIT_INSTR_OFFSETS
	.align		4
        /*0048*/ 	.byte	0x04, 0x1c
        /*004a*/ 	.short	(.L_104 - .L_103)


	//   ....[0]....
.L_103:
        /*004c*/ 	.word	0x000000a0


	//   ....[1]....
        /*0050*/ 	.word	0x00000120


	//----- nvinfo : EIATTR_CBANK_PARAM_SIZE
	.align		4
.L_104:
        /*0054*/ 	.byte	0x03, 0x19
        /*0056*/ 	.short	0x0014


	//----- nvinfo : EIATTR_PARAM_CBANK
	.align		4
        /*0058*/ 	.byte	0x04, 0x0a
        /*005a*/ 	.short	(.L_106 - .L_105)
	.align		4
.L_105:
        /*005c*/ 	.word	index@(.nv.constant0._Z12copy_vector4PK6float4PS_i)
        /*0060*/ 	.short	0x0380
        /*0062*/ 	.short	0x0014


	//----- nvinfo : EIATTR_SW_WAR
	.align		4
.L_106:
        /*0064*/ 	.byte	0x04, 0x36
        /*0066*/ 	.short	(.L_108 - .L_107)
.L_107:
        /*0068*/ 	.word	0x00000008
.L_108:


//--------------------- .nv.info._Z11copy_scalarPKfPfi --------------------------
	.section	.nv.info._Z11copy_scalarPKfPfi,"",@"SHT_CUDA_INFO"
	.sectionflags	@""
	.align	4


	//----- nvinfo : EIATTR_CUDA_API_VERSION
	.align		4
        /*0000*/ 	.byte	0x04, 0x37
        /*0002*/ 	.short	(.L_110 - .L_109)
.L_109:
        /*0004*/ 	.word	0x00000082


	//----- nvinfo : EIATTR_KPARAM_INFO
	.align		4
.L_110:
        /*0008*/ 	.byte	0x04, 0x17
        /*000a*/ 	.short	(.L_112 - .L_111)
.L_111:
        /*000c*/ 	.word	0x00000000
        /*0010*/ 	.short	0x0002
        /*0012*/ 	.short	0x0010
        /*0014*/ 	.byte	0x00, 0xf0, 0x11, 0x00


	//----- nvinfo : EIATTR_KPARAM_INFO
	.align		4
.L_112:
        /*0018*/ 	.byte	0x04, 0x17
        /*001a*/ 	.short	(.L_114 - .L_113)
.L_113:
        /*001c*/ 	.word	0x00000000
        /*0020*/ 	.short	0x0001
        /*0022*/ 	.short	0x0008
        /*0024*/ 	.byte	0x00, 0xf5, 0x21, 0x00


	//----- nvinfo : EIATTR_KPARAM_INFO
	.align		4
.L_114:
        /*0028*/ 	.byte	0x04, 0x17
        /*002a*/ 	.short	(.L_116 - .L_115)
.L_115:
        /*002c*/ 	.word	0x00000000
        /*0030*/ 	.short	0x0000
        /*0032*/ 	.short	0x0000
        /*0034*/ 	.byte	0x00, 0xf5, 0x21, 0x00


	//----- nvinfo : EIATTR_SPARSE_MMA_MASK
	.align		4
.L_116:
        /*0038*/ 	.byte	0x03, 0x50
        /*003a*/ 	.short	0x0000


	//----- nvinfo : EIATTR_MAXREG_COUNT
	.align		4
        /*003c*/ 	.byte	0x03, 0x1b
        /*003e*/ 	.short	0x00ff


	//----- nvinfo : EIATTR_MERCURY_ISA_VERSION
	.align		4
        /*0040*/ 	.byte	0x03, 0x5f
        /*0042*/ 	.short	0x0101


	//----- nvinfo : EIATTR_VRC_CTA_INIT_COUNT
	.align		4
        /*0044*/ 	.byte	0x02, 0x4a
	.zero		1
	.zero		1


	//----- nvinfo : EIATTR_EXIT_INSTR_OFFSETS
	.align		4
        /*0048*/ 	.byte	0x04, 0x1c
        /*004a*/ 	.short	(.L_118 - .L_117)


	//   ....[0]....
.L_117:
        /*004c*/ 	.word	0x00000070


	//   ....[1]....
        /*0050*/ 	.word	0x000000f0


	//----- nvinfo : EIATTR_CBANK_PARAM_SIZE
	.align		4
.L_118:
        /*0054*/ 	.byte	0x03, 0x19
        /*0056*/ 	.short	0x0014


	//----- nvinfo : EIATTR_PARAM_CBANK
	.align		4
        /*0058*/ 	.byte	0x04, 0x0a
        /*005a*/ 	.short	(.L_120 - .L_119)
	.align		4
.L_119:
        /*005c*/ 	.word	index@(.nv.constant0._Z11copy_scalarPKfPfi)
        /*0060*/ 	.short	0x0380
        /*0062*/ 	.short	0x0014


	//----- nvinfo : EIATTR_SW_WAR
	.align		4
.L_120:
        /*0064*/ 	.byte	0x04, 0x36
        /*0066*/ 	.short	(.L_122 - .L_121)
.L_121:
        /*0068*/ 	.word	0x00000008
.L_122:


//--------------------- .nv.callgraph             --------------------------
	.section	.nv.callgraph,"",@"SHT_CUDA_CALLGRAPH"
	.align	4
	.sectionentsize	8
	.align		4
        /*0000*/ 	.word	0x00000000
	.align		4
        /*0004*/ 	.word	0xffffffff
	.align		4
        /*0008*/ 	.word	0x00000000
	.align		4
        /*000c*/ 	.word	0xfffffffe
	.align		4
        /*0010*/ 	.word	0x00000000
	.align		4
        /*0014*/ 	.word	0xfffffffd
	.align		4
        /*0018*/ 	.word	0x00000000
	.align		4
        /*001c*/ 	.word	0xfffffffc


//--------------------- .nv.constant4             --------------------------
	.section	.nv.constant4,"a",@progbits
	.align	8
	.align		8
.nv.constant4:
        /*0000*/ 	.dword	__cudart_i2opi_f


//--------------------- .text._Z14stencil_sharedPKfPfi --------------------------
	.section	.text._Z14stencil_sharedPKfPfi,"ax",@progbits
	.align	128
        .global         _Z14stencil_sharedPKfPfi
        .type           _Z14stencil_sharedPKfPfi,@function
        .size           _Z14stencil_sharedPKfPfi,(.L_x_11 - _Z14stencil_sharedPKfPfi)
        .other          _Z14stencil_sharedPKfPfi,@"STO_CUDA_ENTRY STV_DEFAULT"
_Z14stencil_sharedPKfPfi:
.text._Z14stencil_sharedPKfPfi:
[----:B------:R-:W-:Y:S01]  /*0000*/  LDC R1, c[0x0][0x37c] ;  /* 0x0000df00ff017b82 */ /* 0x000fe20000000800 */
[----:B------:R-:W0:Y:S07]  /*0010*/  S2R R13, SR_TID.X ;  /* 0x00000000000d7919 */ /* 0x000e2e0000002100 */
[----:B------:R-:W0:Y:S01]  /*0020*/  S2UR UR4, SR_CTAID.X ;  /* 0x00000000000479c3 */ /* 0x000e220000002500 */
[----:B------:R-:W1:Y:S01]  /*0030*/  LDCU UR5, c[0x0][0x390] ;  /* 0x00007200ff0577ac */ /* 0x000e620008000800 */
[----:B------:R-:W2:Y:S06]  /*0040*/  LDCU.64 UR6, c[0x0][0x358] ;  /* 0x00006b00ff0677ac */ /* 0x000eac0008000a00 */
[----:B------:R-:W0:Y:S08]  /*0050*/  LDC R0, c[0x0][0x360] ;  /* 0x0000d800ff007b82 */ /* 0x000e300000000800 */
[----:B------:R-:W3:Y:S01]  /*0060*/  LDC.64 R4, c[0x0][0x380] ;  /* 0x0000e000ff047b82 */ /* 0x000ee20000000a00 */
[C---:B0-----:R-:W-:Y:S01]  /*0070*/  IMAD R7, R0.reuse, UR4, R13 ;  /* 0x0000000400077c24 */ /* 0x041fe2000f8e020d */
[----:B-1----:R-:W-:Y:S01]  /*0080*/  UIADD3 UR4, UPT, UPT, UR5, -0x1, URZ ;  /* 0xffffffff05047890 */ /* 0x002fe2000fffe0ff */
[----:B------:R-:W-:-:S03]  /*0090*/  IADD3 R0, PT, PT, R0, -0x1, RZ ;  /* 0xffffffff00007810 */ /* 0x000fc60007ffe0ff */
[C---:B------:R-:W-:Y:S02]  /*00a0*/  ISETP.GE.AND P0, PT, R7.reuse, 0x1, PT ;  /* 0x000000010700780c */ /* 0x040fe40003f06270 */
[C---:B------:R-:W-:Y:S01]  /*00b0*/  ISETP.GE.AND P1, PT, R7.reuse, UR4, PT ;  /* 0x0000000407007c0c */ /* 0x040fe2000bf26270 */
[----:B---3--:R-:W-:Y:S01]  /*00c0*/  IMAD.WIDE R2, R7, 0x4, R4 ;  /* 0x0000000407027825 */ /* 0x008fe200078e0204 */
[----:B------:R-:W-:Y:S02]  /*00d0*/  ISETP.NE.OR P0, PT, R13, RZ, !P0 ;  /* 0x000000ff0d00720c */ /* 0x000fe40004705670 */
[----:B------:R-:W-:Y:S02]  /*00e0*/  ISETP.GE.AND P3, PT, R7, UR5, PT ;  /* 0x0000000507007c0c */ /* 0x000fe4000bf66270 */
[----:B------:R-:W-:-:S09]  /*00f0*/  ISETP.NE.OR P2, PT, R13, R0, P1 ;  /* 0x000000000d00720c */ /* 0x000fd20000f45670 */
[----:B------:R-:W-:-:S04]  /*0100*/  @!P0 IADD3 R9, PT, PT, R7, -0x1, RZ ;  /* 0xffffffff07098810 */ /* 0x000fc80007ffe0ff */
[----:B--2---:R-:W2:Y:S01]  /*0110*/  @!P2 LDG.E R11, desc[UR6][R2.64+0x4] ;  /* 0x00000406020ba981 */ /* 0x004ea2000c1e1900 */
[----:B------:R-:W-:-:S03]  /*0120*/  @!P0 IMAD.WIDE.U32 R4, R9, 0x4, R4 ;  /* 0x0000000409048825 */ /* 0x000fc600078e0004 */
[----:B------:R-:W3:Y:S04]  /*0130*/  @!P3 LDG.E R9, desc[UR6][R2.64] ;  /* 0x000000060209b981 */ /* 0x000ee8000c1e1900 */
[----:B------:R-:W4:Y:S01]  /*0140*/  @!P0 LDG.E R4, desc[UR6][R4.64] ;  /* 0x0000000604048981 */ /* 0x000f22000c1e1900 */
[----:B------:R-:W0:Y:S01]  /*0150*/  S2UR UR5, SR_CgaCtaId ;  /* 0x00000000000579c3 */ /* 0x000e220000008800 */
[----:B------:R-:W-:Y:S02]  /*0160*/  UMOV UR4, 0x400 ;  /* 0x0000040000047882 */ /* 0x000fe40000000000 */
[----:B0-----:R-:W-:-:S06]  /*0170*/  ULEA UR4, UR5, UR4, 0x18 ;  /* 0x0000000405047291 */ /* 0x001fcc000f8ec0ff */
[----:B------:R-:W-:Y:S02]  /*0180*/  LEA R0, R13, UR4, 0x2 ;  /* 0x000000040d007c11 */ /* 0x000fe4000f8e10ff */
[----:B------:R-:W-:-:S03]  /*0190*/  ISETP.LT.OR P1, PT, R7, 0x1, P1 ;  /* 0x000000010700780c */ /* 0x000fc60000f21670 */
[----:B---3--:R0:W-:Y:S04]  /*01a0*/  @!P3 STS [R0+0x4], R9 ;  /* 0x000004090000b388 */ /* 0x0081e80000000800 */
[----:B----4-:R0:W-:Y:S04]  /*01b0*/  @!P0 STS [UR4], R4 ;  /* 0x00000004ff008988 */ /* 0x0101e80008000804 */
[----:B--2---:R0:W-:Y:S01]  /*01c0*/  @!P2 STS [R0+0x8], R11 ;  /* 0x0000080b0000a388 */ /* 0x0041e20000000800 */
[----:B------:R-:W-:Y:S06]  /*01d0*/  BAR.SYNC.DEFER_BLOCKING 0x0 ;  /* 0x0000000000007b1d */ /* 0x000fec0000010000 */
[----:B------:R-:W-:Y:S05]  /*01e0*/  @P1 EXIT ;  /* 0x000000000000194d */ /* 0x000fea0003800000 */
[----:B------:R-:W1:Y:S01]  /*01f0*/  LDS R5, [R0+0x4] ;  /* 0x0000040000057984 */ /* 0x000e620000000800 */
[----:B------:R-:W2:Y:S03]  /*0200*/  LDC.64 R2, c[0x0][0x388] ;  /* 0x0000e200ff027b82 */ /* 0x000ea60000000a00 */
[----:B0-----:R-:W0:Y:S04]  /*0210*/  LDS R4, [R0] ;  /* 0x0000000000047984 */ /* 0x001e280000000800 */
[----:B------:R-:W3:Y:S01]  /*0220*/  LDS R9, [R0+0x8] ;  /* 0x0000080000097984 */ /* 0x000ee20000000800 */
[----:B--2---:R-:W-:-:S04]  /*0230*/  IMAD.WIDE.U32 R2, R7, 0x4, R2 ;  /* 0x0000000407027825 */ /* 0x004fc800078e0002 */
[----:B-1----:R-:W-:-:S04]  /*0240*/  FMUL R5, R5, 0.5 ;  /* 0x3f00000005057820 */ /* 0x002fc80000400000 */
[----:B0-----:R-:W-:-:S04]  /*0250*/  FFMA R4, R4, 0.25, R5 ;  /* 0x3e80000004047823 */ /* 0x001fc80000000005 */
[----:B---3--:R-:W-:-:S05]  /*0260*/  FFMA R9, R9, 0.25, R4 ;  /* 0x3e80000009097823 */ /* 0x008fca0000000004 */
[----:B------:R-:W-:Y:S01]  /*0270*/  STG.E desc[UR6][R2.64], R9 ;  /* 0x0000000902007986 */ /* 0x000fe2000c101906 */
[----:B------:R-:W-:Y:S05]  /*0280*/  EXIT ;  /* 0x000000000000794d */ /* 0x000fea0003800000 */
.L_x_0:
[----:B------:R-:W-:-:S00]  /*0290*/  BRA `(.L_x_0) ;  /* 0xfffffffc00fc7947 */ /* 0x000fc0000383ffff */
[----:B------:R-:W-:-:S00]  /*02a0*/  NOP ;  /* 0x0000000000007918 */ /* 0x000fc00000000000 */
        /* <DEDUP_REMOVED lines=13> */
.L_x_11:


//--------------------- .text._Z14stencil_globalPKfPfi --------------------------
	.section	.text._Z14stencil_globalPKfPfi,"ax",@progbits
	.align	128
        .global         _Z14stencil_globalPKfPfi
        .type           _Z14stencil_globalPKfPfi,@function
        .size           _Z14stencil_globalPKfPfi,(.L_x_12 - _Z14stencil_globalPKfPfi)
        .other          _Z14stencil_globalPKfPfi,@"STO_CUDA_ENTRY STV_DEFAULT"
_Z14stencil_globalPKfPfi:
.text._Z14stencil_globalPKfPfi:
[----:B------:R-:W-:Y:S01]  /*0000*/  LDC R1, c[0x0][0x37c] ;  /* 0x0000df00ff017b82 */ /* 0x000fe20000000800 */
[----:B------:R-:W0:Y:S07]  /*0010*/  S2R R0, SR_TID.X ;  /* 0x0000000000007919 */ /* 0x000e2e0000002100 */
[----:B------:R-:W0:Y:S01]  /*0020*/  S2UR UR5, SR_CTAID.X ;  /* 0x00000000000579c3 */ /* 0x000e220000002500 */
[----:B------:R-:W1:Y:S07]  /*0030*/  LDCU UR4, c[0x0][0x390] ;  /* 0x00007200ff0477ac */ /* 0x000e6e0008000800 */
[----:B------:R-:W0:Y:S01]  /*0040*/  LDC R9, c[0x0][0x360] ;  /* 0x0000d800ff097b82 */ /* 0x000e220000000800 */
[----:B-1----:R-:W-:Y:S01]  /*0050*/  UIADD3 UR4, UPT, UPT, UR4, -0x1, URZ ;  /* 0xffffffff04047890 */ /* 0x002fe2000fffe0ff */
[----:B0-----:R-:W-:-:S05]  /*0060*/  IMAD R9, R9, UR5, R0 ;  /* 0x0000000509097c24 */ /* 0x001fca000f8e0200 */
[----:B------:R-:W-:-:S04]  /*0070*/  ISETP.GE.AND P0, PT, R9, UR4, PT ;  /* 0x0000000409007c0c */ /* 0x000fc8000bf06270 */
[----:B------:R-:W-:-:S13]  /*0080*/  ISETP.LT.OR P0, PT, R9, 0x1, P0 ;  /* 0x000000010900780c */ /* 0x000fda0000701670 */
[----:B------:R-:W-:Y:S05]  /*0090*/  @P0 EXIT ;  /* 0x000000000000094d */ /* 0x000fea0003800000 */
[----:B------:R-:W0:Y:S01]  /*00a0*/  LDC.64 R2, c[0x0][0x380] ;  /* 0x0000e000ff027b82 */ /* 0x000e220000000a00 */
[----:B------:R-:W1:Y:S01]  /*00b0*/  LDCU.64 UR4, c[0x0][0x358] ;  /* 0x00006b00ff0477ac */ /* 0x000e620008000a00 */
[C---:B------:R-:W-:Y:S01]  /*00c0*/  IADD3 R7, PT, PT, R9.reuse, -0x1, RZ ;  /* 0xffffffff09077810 */ /* 0x040fe20007ffe0ff */
[----:B0-----:R-:W-:-:S04]  /*00d0*/  IMAD.WIDE.U32 R4, R9, 0x4, R2 ;  /* 0x0000000409047825 */ /* 0x001fc800078e0002 */
[----:B------:R-:W-:Y:S01]  /*00e0*/  IMAD.WIDE.U32 R2, R7, 0x4, R2 ;  /* 0x0000000407027825 */ /* 0x000fe200078e0002 */
[----:B-1----:R-:W2:Y:S01]  /*00f0*/  LDG.E R0, desc[UR4][R4.64] ;  /* 0x0000000404007981 */ /* 0x002ea2000c1e1900 */
[----:B------:R-:W0:Y:S03]  /*0100*/  LDC.64 R6, c[0x0][0x388] ;  /* 0x0000e200ff067b82 */ /* 0x000e260000000a00 */
[----:B------:R-:W3:Y:S04]  /*0110*/  LDG.E R8, desc[UR4][R4.64+0x4] ;  /* 0x0000040404087981 */ /* 0x000ee8000c1e1900 */
[----:B------:R-:W4:Y:S01]  /*0120*/  LDG.E R2, desc[UR4][R2.64] ;  /* 0x0000000402027981 */ /* 0x000f22000c1e1900 */
[----:B0-----:R-:W-:-:S04]  /*0130*/  IMAD.WIDE.U32 R6, R9, 0x4, R6 ;  /* 0x0000000409067825 */ /* 0x001fc800078e0006 */
[----:B--2---:R-:W-:-:S04]  /*0140*/  FMUL R11, R0, 0.5 ;  /* 0x3f000000000b7820 */ /* 0x004fc80000400000 */
[----:B----4-:R-:W-:-:S04]  /*0150*/  FFMA R11, R2, 0.25, R11 ;  /* 0x3e800000020b7823 */ /* 0x010fc8000000000b */
[----:B---3--:R-:W-:-:S05]  /*0160*/  FFMA R11, R8, 0.25, R11 ;  /* 0x3e800000080b7823 */ /* 0x008fca000000000b */
[----:B------:R-:W-:Y:S01]  /*0170*/  STG.E desc[UR4][R6.64], R11 ;  /* 0x0000000b06007986 */ /* 0x000fe2000c101904 */
[----:B------:R-:W-:Y:S05]  /*0180*/  EXIT ;  /* 0x000000000000794d */ /* 0x000fea0003800000 */
.L_x_1:
        /* <DEDUP_REMOVED lines=15> */
.L_x_12:


//--------------------- .text._Z9fast_mathPKfPfi  --------------------------
	.section	.text._Z9fast_mathPKfPfi,"ax",@progbits
	.align	128
        .global         _Z9fast_mathPKfPfi
        .type           _Z9fast_mathPKfPfi,@function
        .size           _Z9fast_mathPKfPfi,(.L_x_13 - _Z9fast_mathPKfPfi)
        .other          _Z9fast_mathPKfPfi,@"STO_CUDA_ENTRY STV_DEFAULT"
_Z9fast_mathPKfPfi:
.text._Z9fast_mathPKfPfi:
[----:B------:R-:W-:Y:S01]  /*0000*/  LDC R1, c[0x0][0x37c] ;  /* 0x0000df00ff017b82 */ /* 0x000fe20000000800 */
[----:B------:R-:W0:Y:S07]  /*0010*/  S2R R0, SR_TID.X ;  /* 0x0000000000007919 */ /* 0x000e2e0000002100 */
[----:B------:R-:W0:Y:S01]  /*0020*/  S2UR UR4, SR_CTAID.X ;  /* 0x00000000000479c3 */ /* 0x000e220000002500 */
[----:B------:R-:W1:Y:S07]  /*0030*/  LDCU UR5, c[0x0][0x390] ;  /* 0x00007200ff0577ac */ /* 0x000e6e0008000800 */
[----:B------:R-:W0:Y:S02]  /*0040*/  LDC R7, c[0x0][0x360] ;  /* 0x0000d800ff077b82 */ /* 0x000e240000000800 */
[----:B0-----:R-:W-:-:S05]  /*0050*/  IMAD R7, R7, UR4, R0 ;  /* 0x0000000407077c24 */ /* 0x001fca000f8e0200 */
[----:B-1----:R-:W-:-:S13]  /*0060*/  ISETP.GE.AND P0, PT, R7, UR5, PT ;  /* 0x0000000507007c0c */ /* 0x002fda000bf06270 */
[----:B------:R-:W-:Y:S05]  /*0070*/  @P0 EXIT ;  /* 0x000000000000094d */ /* 0x000fea0003800000 */
[----:B------:R-:W0:Y:S01]  /*0080*/  LDC.64 R2, c[0x0][0x380] ;  /* 0x0000e000ff027b82 */ /* 0x000e220000000a00 */
[----:B------:R-:W1:Y:S07]  /*0090*/  LDCU.64 UR4, c[0x0][0x358] ;  /* 0x00006b00ff0477ac */ /* 0x000e6e0008000a00 */
[----:B------:R-:W2:Y:S01]  /*00a0*/  LDC.64 R4, c[0x0][0x388] ;  /* 0x0000e200ff047b82 */ /* 0x000ea20000000a00 */
[----:B0-----:R-:W-:-:S06]  /*00b0*/  IMAD.WIDE R2, R7, 0x4, R2 ;  /* 0x0000000407027825 */ /* 0x001fcc00078e0202 */
[----:B-1----:R-:W3:Y:S02]  /*00c0*/  LDG.E R2, desc[UR4][R2.64] ;  /* 0x0000000402027981 */ /* 0x002ee4000c1e1900 */
[C---:B---3--:R-:W-:Y:S01]  /*00d0*/  FMUL R0, R2.reuse, 1.4426950216293334961 ;  /* 0x3fb8aa3b02007820 */ /* 0x048fe20000400000 */
[C---:B------:R-:W-:Y:S01]  /*00e0*/  FADD R8, |R2|.reuse, 0.0010000000474974513054 ;  /* 0x3a83126f02087421 */ /* 0x040fe20000000200 */
[----:B------:R-:W-:Y:S01]  /*00f0*/  FMUL.RZ R10, R2, 0.15915493667125701904 ;  /* 0x3e22f983020a7820 */ /* 0x000fe2000040c000 */
[----:B--2---:R-:W-:Y:S02]  /*0100*/  IMAD.WIDE R2, R7, 0x4, R4 ;  /* 0x0000000407027825 */ /* 0x004fe400078e0204 */
[C---:B------:R-:W-:Y:S01]  /*0110*/  FSETP.GEU.AND P0, PT, R0.reuse, -126, PT ;  /* 0xc2fc00000000780b */ /* 0x040fe20003f0e000 */
[----:B------:R-:W-:Y:S08]  /*0120*/  MUFU.SIN R9, R10 ;  /* 0x0000000a00097308 */ /* 0x000ff00000000400 */
[----:B------:R-:W0:Y:S04]  /*0130*/  MUFU.LG2 R8, R8 ;  /* 0x0000000800087308 */ /* 0x000e280000000c00 */
[----:B------:R-:W-:-:S04]  /*0140*/  @!P0 FMUL R0, R0, 0.5 ;  /* 0x3f00000000008820 */ /* 0x000fc80000400000 */
[----:B------:R-:W1:Y:S01]  /*0150*/  MUFU.EX2 R6, R0 ;  /* 0x0000000000067308 */ /* 0x000e620000000800 */
[----:B0-----:R-:W-:Y:S01]  /*0160*/  FMUL R11, R8, 0.69314718246459960938 ;  /* 0x3f317218080b7820 */ /* 0x001fe20000400000 */
[----:B-1----:R-:W-:-:S04]  /*0170*/  @!P0 FMUL R6, R6, R6 ;  /* 0x0000000606068220 */ /* 0x002fc80000400000 */
[----:B------:R-:W-:-:S05]  /*0180*/  FFMA R9, R6, R9, R11 ;  /* 0x0000000906097223 */ /* 0x000fca000000000b */
[----:B------:R-:W-:Y:S01]  /*0190*/  STG.E desc[UR4][R2.64], R9 ;  /* 0x0000000902007986 */ /* 0x000fe2000c101904 */
[----:B------:R-:W-:Y:S05]  /*01a0*/  EXIT ;  /* 0x000000000000794d */ /* 0x000fea0003800000 */
.L_x_2:
        /* <DEDUP_REMOVED lines=13> */
.L_x_13:


//--------------------- .text._Z13standard_mathPKfPfi --------------------------
	.section	.text._Z13standard_mathPKfPfi,"ax",@progbits
	.align	128
        .global         _Z13standard_mathPKfPfi
        .type           _Z13standard_mathPKfPfi,@function
        .size           _Z13standard_mathPKfPfi,(.L_x_14 - _Z13standard_mathPKfPfi)
        .other          _Z13standard_mathPKfPfi,@"STO_CUDA_ENTRY STV_DEFAULT"
_Z13standard_mathPKfPfi:
.text._Z13standard_mathPKfPfi:
        /* <DEDUP_REMOVED lines=9> */
[----:B------:R-:W1:Y:S01]  /*0090*/  LDCU.64 UR6, c[0x0][0x358] ;  /* 0x00006b00ff0677ac */ /* 0x000e620008000a00 */
[----:B0-----:R-:W-:-:S05]  /*00a0*/  IMAD.WIDE R4, R2, 0x4, R4 ;  /* 0x0000000402047825 */ /* 0x001fca00078e0204 */
[----:B-1----:R-:W2:Y:S01]  /*00b0*/  LDG.E R0, desc[UR6][R4.64] ;  /* 0x0000000604007981 */ /* 0x002ea2000c1e1900 */
[----:B------:R-:W-:Y:S01]  /*00c0*/  BSSY.RECONVERGENT B0, `(.L_x_3) ;  /* 0x0000069000007945 */ /* 0x000fe20003800200 */
[C---:B--2---:R-:W-:Y:S01]  /*00d0*/  FMUL R6, R0.reuse, 0.63661974668502807617 ;  /* 0x3f22f98300067820 */ /* 0x044fe20000400000 */
[----:B------:R-:W-:-:S05]  /*00e0*/  FSETP.GE.AND P0, PT, |R0|, 105615, PT ;  /* 0x47ce47800000780b */ /* 0x000fca0003f06200 */
[----:B------:R-:W0:Y:S02]  /*00f0*/  F2I.NTZ R6, R6 ;  /* 0x0000000600067305 */ /* 0x000e240000203100 */
[----:B0-----:R-:W-:-:S05]  /*0100*/  I2FP.F32.S32 R7, R6 ;  /* 0x0000000600077245 */ /* 0x001fca0000201400 */
[----:B------:R-:W-:-:S04]  /*0110*/  FFMA R8, R7, -1.5707962512969970703, R0 ;  /* 0xbfc90fda07087823 */ /* 0x000fc80000000000 */
[----:B------:R-:W-:-:S04]  /*0120*/  FFMA R8, R7, -7.5497894158615963534e-08, R8 ;  /* 0xb3a2216807087823 */ /* 0x000fc80000000008 */
[----:B------:R-:W-:Y:S01]  /*0130*/  FFMA R7, R7, -5.3903029534742383927e-15, R8 ;  /* 0xa7c234c507077823 */ /* 0x000fe20000000008 */
[----:B------:R-:W-:Y:S06]  /*0140*/  @!P0 BRA `(.L_x_4) ;  /* 0x0000000400808947 */ /* 0x000fec0003800000 */
[----:B------:R-:W-:-:S13]  /*0150*/  FSETP.NEU.AND P0, PT, |R0|, +INF , PT ;  /* 0x7f8000000000780b */ /* 0x000fda0003f0d200 */
[----:B------:R-:W-:Y:S01]  /*0160*/  @!P0 FMUL R7, RZ, R0 ;  /* 0x00000000ff078220 */ /* 0x000fe20000400000 */
[----:B------:R-:W-:Y:S01]  /*0170*/  @!P0 IMAD.MOV.U32 R6, RZ, RZ, RZ ;  /* 0x000000ffff068224 */ /* 0x000fe200078e00ff */
[----:B------:R-:W-:Y:S06]  /*0180*/  @!P0 BRA `(.L_x_4) ;  /* 0x0000000400708947 */ /* 0x000fec0003800000 */
[----:B------:R-:W-:Y:S02]  /*0190*/  IMAD.SHL.U32 R3, R0, 0x100, RZ ;  /* 0x0000010000037824 */ /* 0x000fe400078e00ff */
[----:B------:R-:W-:Y:S02]  /*01a0*/  HFMA2 R9, -RZ, RZ, 0, 0 ;  /* 0x00000000ff097431 */ /* 0x000fe400000001ff */
[----:B------:R-:W-:Y:S01]  /*01b0*/  IMAD.MOV.U32 R15, RZ, RZ, RZ ;  /* 0x000000ffff0f7224 */ /* 0x000fe200078e00ff */
[----:B------:R-:W0:Y:S01]  /*01c0*/  LDCU.64 UR8, c[0x4][URZ] ;  /* 0x01000000ff0877ac */ /* 0x000e220008000a00 */
[----:B------:R-:W-:Y:S01]  /*01d0*/  LOP3.LUT R3, R3, 0x80000000, RZ, 0xfc, !PT ;  /* 0x8000000003037812 */ /* 0x000fe200078efcff */
[----:B------:R-:W-:Y:S01]  /*01e0*/  UMOV UR5, URZ ;  /* 0x000000ff00057c82 */ /* 0x000fe20008000000 */
[----:B------:R-:W-:-:S05]  /*01f0*/  UMOV UR4, URZ ;  /* 0x000000ff00047c82 */ /* 0x000fca0008000000 */
.L_x_5:
[----:B0-----:R-:W-:Y:S01]  /*0200*/  IMAD.U32 R6, RZ, RZ, UR8 ;  /* 0x00000008ff067e24 */ /* 0x001fe2000f8e00ff */
[----:B------:R-:W-:-:S05]  /*0210*/  MOV R7, UR9 ;  /* 0x0000000900077c02 */ /* 0x000fca0008000f00 */
[----:B------:R-:W2:Y:S01]  /*0220*/  LDG.E.CONSTANT R4, desc[UR6][R6.64] ;  /* 0x0000000606047981 */ /* 0x000ea2000c1e9900 */
[----:B------:R-:W-:Y:S01]  /*0230*/  UIADD3 UR4, UPT, UPT, UR4, 0x1, URZ ;  /* 0x0000000104047890 */ /* 0x000fe2000fffe0ff */
[C---:B------:R-:W-:Y:S01]  /*0240*/  ISETP.EQ.AND P0, PT, R15.reuse, RZ, PT ;  /* 0x000000ff0f00720c */ /* 0x040fe20003f02270 */
[----:B------:R-:W-:Y:S01]  /*0250*/  UIADD3 UR8, UP1, UPT, UR8, 0x4, URZ ;  /* 0x0000000408087890 */ /* 0x000fe2000ff3e0ff */
[C---:B------:R-:W-:Y:S01]  /*0260*/  ISETP.EQ.AND P1, PT, R15.reuse, 0x4, PT ;  /* 0x000000040f00780c */ /* 0x040fe20003f22270 */
[----:B------:R-:W-:Y:S01]  /*0270*/  UISETP.NE.AND UP0, UPT, UR4, 0x6, UPT ;  /* 0x000000060400788c */ /* 0x000fe2000bf05270 */
[C---:B------:R-:W-:Y:S01]  /*0280*/  ISETP.EQ.AND P2, PT, R15.reuse, 0x8, PT ;  /* 0x000000080f00780c */ /* 0x040fe20003f42270 */
[----:B------:R-:W-:Y:S01]  /*0290*/  UIADD3.X UR9, UPT, UPT, URZ, UR9, URZ, UP1, !UPT ;  /* 0x00000009ff097290 */ /* 0x000fe20008ffe4ff */
[C---:B------:R-:W-:Y:S02]  /*02a0*/  ISETP.EQ.AND P3, PT, R15.reuse, 0xc, PT ;  /* 0x0000000c0f00780c */ /* 0x040fe40003f62270 */
[----:B------:R-:W-:-:S02]  /*02b0*/  ISETP.EQ.AND P4, PT, R15, 0x10, PT ;  /* 0x000000100f00780c */ /* 0x000fc40003f82270 */
[C---:B------:R-:W-:Y:S01]  /*02c0*/  ISETP.EQ.AND P5, PT, R15.reuse, 0x14, PT ;  /* 0x000000140f00780c */ /* 0x040fe20003fa2270 */
[----:B------:R-:W-:Y:S02]  /*02d0*/  VIADD R15, R15, 0x4 ;  /* 0x000000040f0f7836 */ /* 0x000fe40000000000 */
[----:B--2---:R-:W-:-:S03]  /*02e0*/  IMAD.WIDE.U32 R4, R4, R3, RZ ;  /* 0x0000000304047225 */ /* 0x004fc600078e00ff */
[----:B------:R-:W-:-:S04]  /*02f0*/  IADD3 R4, P6, PT, R4, R9, RZ ;  /* 0x0000000904047210 */ /* 0x000fc80007fde0ff */
[----:B------:R-:W-:Y:S01]  /*0300*/  IADD3.X R9, PT, PT, R5, UR5, RZ, P6, !PT ;  /* 0x0000000505097c10 */ /* 0x000fe2000b7fe4ff */
[--C-:B------:R-:W-:Y:S01]  /*0310*/  @P0 IMAD.MOV.U32 R8, RZ, RZ, R4.reuse ;  /* 0x000000ffff080224 */ /* 0x100fe200078e0004 */
[-C--:B------:R-:W-:Y:S01]  /*0320*/  @P2 MOV R11, R4.reuse ;  /* 0x00000004000b2202 */ /* 0x080fe20000000f00 */
[--C-:B------:R-:W-:Y:S01]  /*0330*/  @P1 IMAD.MOV.U32 R10, RZ, RZ, R4.reuse ;  /* 0x000000ffff0a1224 */ /* 0x100fe200078e0004 */
[----:B------:R-:W-:Y:S01]  /*0340*/  @P5 MOV R14, R4 ;  /* 0x00000004000e5202 */ /* 0x000fe20000000f00 */
[--C-:B------:R-:W-:Y:S02]  /*0350*/  @P3 IMAD.MOV.U32 R12, RZ, RZ, R4.reuse ;  /* 0x000000ffff0c3224 */ /* 0x100fe400078e0004 */
[----:B------:R-:W-:Y:S01]  /*0360*/  @P4 IMAD.MOV.U32 R13, RZ, RZ, R4 ;  /* 0x000000ffff0d4224 */ /* 0x000fe200078e0004 */
[----:B------:R-:W-:Y:S06]  /*0370*/  BRA.U UP0, `(.L_x_5) ;  /* 0xfffffffd00a07547 */ /* 0x000fec000b83ffff */
[----:B------:R-:W-:Y:S01]  /*0380*/  SHF.R.U32.HI R3, RZ, 0x17, R0 ;  /* 0x00000017ff037819 */ /* 0x000fe20000011600 */
[----:B------:R-:W-:Y:S03]  /*0390*/  BSSY.RECONVERGENT B1, `(.L_x_6) ;  /* 0x0000029000017945 */ /* 0x000fe60003800200 */
[C---:B------:R-:W-:Y:S02]  /*03a0*/  LOP3.LUT R4, R3.reuse, 0xe0, RZ, 0xc0, !PT ;  /* 0x000000e003047812 */ /* 0x040fe400078ec0ff */
[----:B------:R-:W-:-:S03]  /*03b0*/  LOP3.LUT P6, RZ, R3, 0x1f, RZ, 0xc0, !PT ;  /* 0x0000001f03ff7812 */ /* 0x000fc600078cc0ff */
[----:B------:R-:W-:-:S05]  /*03c0*/  VIADD R4, R4, 0xffffff80 ;  /* 0xffffff8004047836 */ /* 0x000fca0000000000 */
[----:B------:R-:W-:-:S04]  /*03d0*/  SHF.R.U32.HI R4, RZ, 0x5, R4 ;  /* 0x00000005ff047819 */ /* 0x000fc80000011604 */
[----:B------:R-:W-:-:S04]  /*03e0*/  LEA R7, -R4, RZ, 0x2 ;  /* 0x000000ff04077211 */ /* 0x000fc800078e11ff */
[C---:B------:R-:W-:Y:S02]  /*03f0*/  ISETP.EQ.AND P3, PT, R7.reuse, -0x18, PT ;  /* 0xffffffe80700780c */ /* 0x040fe40003f62270 */
[C---:B------:R-:W-:Y:S02]  /*0400*/  ISETP.EQ.AND P4, PT, R7.reuse, -0x14, PT ;  /* 0xffffffec0700780c */ /* 0x040fe40003f82270 */
[C---:B------:R-:W-:Y:S02]  /*0410*/  ISETP.EQ.AND P2, PT, R7.reuse, -0x10, PT ;  /* 0xfffffff00700780c */ /* 0x040fe40003f42270 */
[C---:B------:R-:W-:Y:S02]  /*0420*/  ISETP.EQ.AND P1, PT, R7.reuse, -0xc, PT ;  /* 0xfffffff40700780c */ /* 0x040fe40003f22270 */
[C---:B------:R-:W-:Y:S02]  /*0430*/  ISETP.EQ.AND P0, PT, R7.reuse, -0x8, PT ;  /* 0xfffffff80700780c */ /* 0x040fe40003f02270 */
[----:B------:R-:W-:-:S03]  /*0440*/  ISETP.EQ.AND P5, PT, R7, RZ, PT ;  /* 0x000000ff0700720c */ /* 0x000fc60003fa2270 */
[--C-:B------:R-:W-:Y:S01]  /*0450*/  @P3 IMAD.MOV.U32 R4, RZ, RZ, R8.reuse ;  /* 0x000000ffff043224 */ /* 0x100fe200078e0008 */
[C---:B------:R-:W-:Y:S01]  /*0460*/  ISETP.EQ.AND P3, PT, R7.reuse, -0x4, PT ;  /* 0xfffffffc0700780c */ /* 0x040fe20003f62270 */
[----:B------:R-:W-:Y:S01]  /*0470*/  @P4 IMAD.MOV.U32 R5, RZ, RZ, R8 ;  /* 0x000000ffff054224 */ /* 0x000fe200078e0008 */
[----:B------:R-:W-:Y:S01]  /*0480*/  @P4 MOV R4, R10 ;  /* 0x0000000a00044202 */ /* 0x000fe20000000f00 */
[----:B------:R-:W-:Y:S01]  /*0490*/  @P2 IMAD.MOV.U32 R4, RZ, RZ, R11 ;  /* 0x000000ffff042224 */ /* 0x000fe200078e000b */
[----:B------:R-:W-:Y:S01]  /*04a0*/  ISETP.EQ.AND P4, PT, R7, 0x4, PT ;  /* 0x000000040700780c */ /* 0x000fe20003f82270 */
[----:B------:R-:W-:Y:S02]  /*04b0*/  @P1 IMAD.MOV.U32 R4, RZ, RZ, R12 ;  /* 0x000000ffff041224 */ /* 0x000fe400078e000c */
[----:B------:R-:W-:Y:S01]  /*04c0*/  @P0 MOV R4, R13 ;  /* 0x0000000d00040202 */ /* 0x000fe20000000f00 */
[----:B------:R-:W-:Y:S01]  /*04d0*/  @P2 IMAD.MOV.U32 R5, RZ, RZ, R10 ;  /* 0x000000ffff052224 */ /* 0x000fe200078e000a */
[----:B------:R-:W-:Y:S01]  /*04e0*/  @P1 MOV R5, R11 ;  /* 0x0000000b00051202 */ /* 0x000fe20000000f00 */
[----:B------:R-:W-:-:S03]  /*04f0*/  @P0 IMAD.MOV.U32 R5, RZ, RZ, R12 ;  /* 0x000000ffff050224 */ /* 0x000fc600078e000c */
[----:B------:R-:W-:Y:S02]  /*0500*/  @P3 IMAD.MOV.U32 R4, RZ, RZ, R14 ;  /* 0x000000ffff043224 */ /* 0x000fe400078e000e */
[----:B------:R-:W-:Y:S02]  /*0510*/  @P5 IMAD.MOV.U32 R4, RZ, RZ, R9 ;  /* 0x000000ffff045224 */ /* 0x000fe400078e0009 */
[----:B------:R-:W-:Y:S01]  /*0520*/  @P3 IMAD.MOV.U32 R5, RZ, RZ, R13 ;  /* 0x000000ffff053224 */ /* 0x000fe200078e000d */
[----:B------:R-:W-:Y:S01]  /*0530*/  @P5 MOV R5, R14 ;  /* 0x0000000e00055202 */ /* 0x000fe20000000f00 */
[----:B------:R-:W-:Y:S01]  /*0540*/  @P4 IMAD.MOV.U32 R5, RZ, RZ, R9 ;  /* 0x000000ffff054224 */ /* 0x000fe200078e0009 */
[----:B------:R-:W-:Y:S01]  /*0550*/  MOV R6, R4 ;  /* 0x0000000400067202 */ /* 0x000fe20000000f00 */
[----:B------:R-:W-:Y:S06]  /*0560*/  @!P6 BRA `(.L_x_7) ;  /* 0x00000000002ce947 */ /* 0x000fec0003800000 */
[----:B------:R-:W-:Y:S01]  /*0570*/  @P2 IMAD.MOV.U32 R4, RZ, RZ, R8 ;  /* 0x000000ffff042224 */ /* 0x000fe200078e0008 */
[----:B------:R-:W-:Y:S01]  /*0580*/  @P1 MOV R4, R10 ;  /* 0x0000000a00041202 */ /* 0x000fe20000000f00 */
[----:B------:R-:W-:Y:S01]  /*0590*/  @P0 IMAD.MOV.U32 R4, RZ, RZ, R11 ;  /* 0x000000ffff040224 */ /* 0x000fe200078e000b */
[----:B------:R-:W-:Y:S02]  /*05a0*/  ISETP.EQ.AND P0, PT, R7, 0x8, PT ;  /* 0x000000080700780c */ /* 0x000fe40003f02270 */
[----:B------:R-:W-:Y:S01]  /*05b0*/  @P3 MOV R4, R12 ;  /* 0x0000000c00043202 */ /* 0x000fe20000000f00 */
[----:B------:R-:W-:Y:S01]  /*05c0*/  @P5 IMAD.MOV.U32 R4, RZ, RZ, R13 ;  /* 0x000000ffff045224 */ /* 0x000fe200078e000d */
[----:B------:R-:W-:Y:S02]  /*05d0*/  @P4 MOV R4, R14 ;  /* 0x0000000e00044202 */ /* 0x000fe40000000f00 */
[----:B------:R-:W-:-:S04]  /*05e0*/  LOP3.LUT R3, R3, 0x1f, RZ, 0xc0, !PT ;  /* 0x0000001f03037812 */ /* 0x000fc800078ec0ff */
[----:B------:R-:W-:-:S03]  /*05f0*/  SHF.L.W.U32.HI R6, R5, R3, R6 ;  /* 0x0000000305067219 */ /* 0x000fc60000010e06 */
[----:B------:R-:W-:-:S05]  /*0600*/  @P0 IMAD.MOV.U32 R4, RZ, RZ, R9 ;  /* 0x000000ffff040224 */ /* 0x000fca00078e0009 */
[----:B------:R-:W-:-:S07]  /*0610*/  SHF.L.W.U32.HI R5, R4, R3, R5 ;  /* 0x0000000304057219 */ /* 0x000fce0000010e05 */
.L_x_7:
[----:B------:R-:W-:Y:S05]  /*0620*/  BSYNC.RECONVERGENT B1 ;  /* 0x0000000000017941 */ /* 0x000fea0003800200 */
.L_x_6:
[C-C-:B------:R-:W-:Y:S01]  /*0630*/  SHF.L.W.U32.HI R3, R5.reuse, 0x2, R6.reuse ;  /* 0x0000000205037819 */ /* 0x140fe20000010e06 */
[----:B------:R-:W-:Y:S01]  /*0640*/  UMOV UR4, 0x54442d19 ;  /* 0x54442d1900047882 */ /* 0x000fe20000000000 */
[----:B------:R-:W-:Y:S01]  /*0650*/  SHF.L.U32 R5, R5, 0x2, RZ ;  /* 0x0000000205057819 */ /* 0x000fe200000006ff */
[----:B------:R-:W-:Y:S01]  /*0660*/  UMOV UR5, 0x3bf921fb ;  /* 0x3bf921fb00057882 */ /* 0x000fe20000000000 */
[----:B------:R-:W-:Y:S02]  /*0670*/  SHF.R.S32.HI R4, RZ, 0x1f, R3 ;  /* 0x0000001fff047819 */ /* 0x000fe40000011403 */
[----:B------:R-:W-:Y:S02]  /*0680*/  SHF.R.U32.HI R6, RZ, 0x1e, R6 ;  /* 0x0000001eff067819 */ /* 0x000fe40000011606 */
[C---:B------:R-:W-:Y:S02]  /*0690*/  LOP3.LUT R8, R4.reuse, R5, RZ, 0x3c, !PT ;  /* 0x0000000504087212 */ /* 0x040fe400078e3cff */
[----:B------:R-:W-:-:S02]  /*06a0*/  LOP3.LUT R9, R4, R3, RZ, 0x3c, !PT ;  /* 0x0000000304097212 */ /* 0x000fc400078e3cff */
[----:B------:R-:W-:Y:S02]  /*06b0*/  ISETP.GE.AND P0, PT, R0, RZ, PT ;  /* 0x000000ff0000720c */ /* 0x000fe40003f06270 */
[----:B------:R-:W0:Y:S01]  /*06c0*/  I2F.F64.S64 R4, R8 ;  /* 0x0000000800047312 */ /* 0x000e220000301c00 */
[C---:B------:R-:W-:Y:S02]  /*06d0*/  LEA.HI R6, R3.reuse, R6, RZ, 0x1 ;  /* 0x0000000603067211 */ /* 0x040fe400078f08ff */
[----:B------:R-:W-:-:S03]  /*06e0*/  LOP3.LUT R7, R3, R0, RZ, 0x3c, !PT ;  /* 0x0000000003077212 */ /* 0x000fc600078e3cff */
[----:B------:R-:W-:Y:S01]  /*06f0*/  IMAD.MOV R3, RZ, RZ, -R6 ;  /* 0x000000ffff037224 */ /* 0x000fe200078e0a06 */
[----:B------:R-:W-:-:S04]  /*0700*/  ISETP.GE.AND P1, PT, R7, RZ, PT ;  /* 0x000000ff0700720c */ /* 0x000fc80003f26270 */
[----:B------:R-:W-:Y:S01]  /*0710*/  @!P0 MOV R6, R3 ;  /* 0x0000000300068202 */ /* 0x000fe20000000f00 */
[----:B0-----:R-:W-:-:S10]  /*0720*/  DMUL R4, R4, UR4 ;  /* 0x0000000404047c28 */ /* 0x001fd40008000000 */
[----:B------:R-:W0:Y:S02]  /*0730*/  F2F.F32.F64 R4, R4 ;  /* 0x0000000400047310 */ /* 0x000e240000301000 */
[----:B0-----:R-:W-:-:S07]  /*0740*/  FSEL R7, -R4, R4, !P1 ;  /* 0x0000000404077208 */ /* 0x001fce0004800100 */
.L_x_4:
[----:B------:R-:W-:Y:S05]  /*0750*/  BSYNC.RECONVERGENT B0 ;  /* 0x0000000000007941 */ /* 0x000fea0003800200 */
.L_x_3:
[----:B------:R-:W-:Y:S01]  /*0760*/  FADD R3, |R0|, 0.0010000000474974513054 ;  /* 0x3a83126f00037421 */ /* 0x000fe20000000200 */
[----:B------:R-:W-:Y:S02]  /*0770*/  IMAD.MOV.U32 R4, RZ, RZ, 0x3e055027 ;  /* 0x3e055027ff047424 */ /* 0x000fe400078e00ff */
[----:B------:R-:W-:Y:S02]  /*0780*/  HFMA2 R5, -RZ, RZ, 0.96630859375, -0.0022525787353515625 ;  /* 0x3bbb989dff057431 */ /* 0x000fe400000001ff */
[----:B------:R-:W-:Y:S01]  /*0790*/  IMAD.MOV.U32 R11, RZ, RZ, 0x437c0000 ;  /* 0x437c0000ff0b7424 */ /* 0x000fe200078e00ff */
[----:B------:R-:W-:Y:S01]  /*07a0*/  MOV R12, 0x37cbac00 ;  /* 0x37cbac00000c7802 */ /* 0x000fe20000000f00 */
[C---:B------:R-:W-:Y:S01]  /*07b0*/  VIADD R10, R3.reuse, 0xc0d55555 ;  /* 0xc0d55555030a7836 */ /* 0x040fe20000000000 */
[----:B------:R-:W-:Y:S01]  /*07c0*/  ISETP.GT.U32.AND P0, PT, R3, 0x7f7fffff, PT ;  /* 0x7f7fffff0300780c */ /* 0x000fe20003f04070 */
[----:B------:R-:W-:Y:S01]  /*07d0*/  IMAD.MOV.U32 R14, RZ, RZ, 0x3d2aaabb ;  /* 0x3d2aaabbff0e7424 */ /* 0x000fe200078e00ff */
[----:B------:R-:W-:-:S02]  /*07e0*/  MOV R15, 0x3effffff ;  /* 0x3effffff000f7802 */ /* 0x000fc40000000f00 */
[----:B------:R-:W-:Y:S01]  /*07f0*/  LOP3.LUT R10, R10, 0xff800000, RZ, 0xc0, !PT ;  /* 0xff8000000a0a7812 */ /* 0x000fe200078ec0ff */
[----:B------:R-:W-:Y:S01]  /*0800*/  FFMA.SAT R8, R0, R5, 0.5 ;  /* 0x3f00000000087423 */ /* 0x000fe20000002005 */
[----:B------:R-:W-:Y:S02]  /*0810*/  LOP3.LUT P2, RZ, R6, 0x2, RZ, 0xc0, !PT ;  /* 0x0000000206ff7812 */ /* 0x000fe4000784c0ff */
[----:B------:R-:W-:Y:S01]  /*0820*/  IADD3 R9, PT, PT, R3, -R10, RZ ;  /* 0x8000000a03097210 */ /* 0x000fe20007ffe0ff */
[----:B------:R-:W-:Y:S01]  /*0830*/  FFMA.RM R8, R8, R11, 12582913 ;  /* 0x4b40000108087423 */ /* 0x000fe2000000400b */
[----:B------:R-:W-:-:S03]  /*0840*/  LOP3.LUT R11, R6, 0x1, RZ, 0xc0, !PT ;  /* 0x00000001060b7812 */ /* 0x000fc600078ec0ff */
[----:B------:R-:W-:Y:S01]  /*0850*/  FADD R9, R9, -1 ;  /* 0xbf80000009097421 */ /* 0x000fe20000000000 */
[----:B------:R-:W-:Y:S01]  /*0860*/  FADD R5, R8, -12583039 ;  /* 0xcb40007f08057421 */ /* 0x000fe20000000000 */
[----:B------:R-:W-:Y:S01]  /*0870*/  ISETP.NE.U32.AND P1, PT, R11, 0x1, PT ;  /* 0x000000010b00780c */ /* 0x000fe20003f25070 */
[----:B------:R-:W-:Y:S01]  /*0880*/  FMUL R11, R7, R7 ;  /* 0x00000007070b7220 */ /* 0x000fe20000400000 */
[C---:B------:R-:W-:Y:S01]  /*0890*/  FFMA R4, R9.reuse, -R4, 0.14084610342979431152 ;  /* 0x3e1039f609047423 */ /* 0x040fe20000000804 */
[----:B------:R-:W-:Y:S01]  /*08a0*/  FFMA R5, R0, 1.4426950216293334961, -R5 ;  /* 0x3fb8aa3b00057823 */ /* 0x000fe20000000805 */
[----:B------:R-:W-:Y:S02]  /*08b0*/  FSEL R14, R14, 0.0083327032625675201416, !P1 ;  /* 0x3c0885e40e0e7808 */ /* 0x000fe40004800000 */
[----:B------:R-:W-:Y:S01]  /*08c0*/  FFMA R4, R9, R4, -0.12148627638816833496 ;  /* 0xbdf8cdcc09047423 */ /* 0x000fe20000000004 */
[----:B------:R-:W-:Y:S01]  /*08d0*/  FFMA R13, R0, 1.925963033500011079e-08, R5 ;  /* 0x32a57060000d7823 */ /* 0x000fe20000000005 */
[----:B------:R-:W-:Y:S01]  /*08e0*/  FFMA R0, R11, R12, -0.0013887860113754868507 ;  /* 0xbab607ed0b007423 */ /* 0x000fe2000000000c */
[----:B------:R-:W-:Y:S01]  /*08f0*/  FSEL R6, -R15, -0.16666662693023681641, !P1 ;  /* 0xbe2aaaa80f067808 */ /* 0x000fe20004800100 */
[----:B------:R-:W-:Y:S01]  /*0900*/  FFMA R4, R9, R4, 0.13980610668659210205 ;  /* 0x3e0f295509047423 */ /* 0x000fe20000000004 */
[----:B------:R-:W-:-:S02]  /*0910*/  SHF.L.U32 R8, R8, 0x17, RZ ;  /* 0x0000001708087819 */ /* 0x000fc400000006ff */
[----:B------:R-:W0:Y:S01]  /*0920*/  MUFU.EX2 R13, R13 ;  /* 0x0000000d000d7308 */ /* 0x000e220000000800 */
[----:B------:R-:W-:-:S04]  /*0930*/  FFMA R4, R9, R4, -0.16684235632419586182 ;  /* 0xbe2ad8b909047423 */ /* 0x000fc80000000004 */
[----:B------:R-:W-:-:S04]  /*0940*/  FFMA R4, R9, R4, 0.20012299716472625732 ;  /* 0x3e4ced0b09047423 */ /* 0x000fc80000000004 */
[----:B------:R-:W-:-:S04]  /*0950*/  FFMA R4, R9, R4, -0.24999669194221496582 ;  /* 0xbe7fff2209047423 */ /* 0x000fc80000000004 */
[C---:B------:R-:W-:Y:S02]  /*0960*/  FFMA R12, R9.reuse, R4, 0.33333182334899902344 ;  /* 0x3eaaaa78090c7423 */ /* 0x040fe40000000004 */
[----:B------:R-:W1:Y:S02]  /*0970*/  LDC.64 R4, c[0x0][0x388] ;  /* 0x0000e200ff047b82 */ /* 0x000e640000000a00 */
[----:B------:R-:W-:Y:S01]  /*0980*/  FFMA R16, R9, R12, -0.5 ;  /* 0xbf00000009107423 */ /* 0x000fe2000000000c */
[----:B------:R-:W-:Y:S01]  /*0990*/  FSEL R12, R0, -0.00019574658654164522886, !P1 ;  /* 0xb94d4153000c7808 */ /* 0x000fe20004800000 */
[----:B0-----:R-:W-:Y:S01]  /*09a0*/  FMUL R13, R13, R8 ;  /* 0x000000080d0d7220 */ /* 0x001fe20000400000 */
[----:B------:R-:W-:Y:S01]  /*09b0*/  I2FP.F32.S32 R0, R10 ;  /* 0x0000000a00007245 */ /* 0x000fe20000201400 */
[----:B------:R-:W-:Y:S01]  /*09c0*/  FMUL R16, R9, R16 ;  /* 0x0000001009107220 */ /* 0x000fe20000400000 */
[----:B------:R-:W-:Y:S02]  /*09d0*/  IMAD.MOV.U32 R10, RZ, RZ, 0x7f800000 ;  /* 0x7f800000ff0a7424 */ /* 0x000fe400078e00ff */
[----:B------:R-:W-:Y:S01]  /*09e0*/  FFMA R12, R11, R12, R14 ;  /* 0x0000000c0b0c7223 */ /* 0x000fe2000000000e */
[----:B------:R-:W-:Y:S01]  /*09f0*/  FFMA R16, R9, R16, R9 ;  /* 0x0000001009107223 */ /* 0x000fe20000000009 */
[----:B------:R-:W-:Y:S01]  /*0a00*/  FFMA R9, R0, 1.1920928955078125e-07, RZ ;  /* 0x3400000000097823 */ /* 0x000fe200000000ff */
[----:B------:R-:W-:Y:S01]  /*0a10*/  FSEL R0, R7, 1, P1 ;  /* 0x3f80000007007808 */ /* 0x000fe20000800000 */
[----:B------:R-:W-:-:S02]  /*0a20*/  FFMA R6, R11, R12, R6 ;  /* 0x0000000c0b067223 */ /* 0x000fc40000000006 */
[----:B------:R-:W-:Y:S01]  /*0a30*/  FFMA R9, R9, 0.69314718246459960938, R16 ;  /* 0x3f31721809097823 */ /* 0x000fe20000000010 */
[----:B------:R-:W-:Y:S01]  /*0a40*/  @P0 FFMA R9, R3, R10, +INF ;  /* 0x7f80000003090423 */ /* 0x000fe2000000000a */
[----:B------:R-:W-:Y:S01]  /*0a50*/  FFMA R11, R11, R0, RZ ;  /* 0x000000000b0b7223 */ /* 0x000fe200000000ff */
[----:B------:R-:W-:-:S03]  /*0a60*/  FSETP.NEU.AND P0, PT, R3, RZ, PT ;  /* 0x000000ff0300720b */ /* 0x000fc60003f0d000 */
[----:B------:R-:W-:Y:S01]  /*0a70*/  FFMA R0, R11, R6, R0 ;  /* 0x000000060b007223 */ /* 0x000fe20000000000 */
[----:B------:R-:W-:Y:S01]  /*0a80*/  FSEL R9, R9, -INF , P0 ;  /* 0xff80000009097808 */ /* 0x000fe20000000000 */
[----:B-1----:R-:W-:-:S04]  /*0a90*/  IMAD.WIDE R4, R2, 0x4, R4 ;  /* 0x0000000402047825 */ /* 0x002fc800078e0204 */
[----:B------:R-:W-:-:S04]  /*0aa0*/  @P2 FADD R0, RZ, -R0 ;  /* 0x80000000ff002221 */ /* 0x000fc80000000000 */
[----:B------:R-:W-:-:S05]  /*0ab0*/  FFMA R9, R0, R13, R9 ;  /* 0x0000000d00097223 */ /* 0x000fca0000000009 */
[----:B------:R-:W-:Y:S01]  /*0ac0*/  STG.E desc[UR6][R4.64], R9 ;  /* 0x0000000904007986 */ /* 0x000fe2000c101906 */
[----:B------:R-:W-:Y:S05]  /*0ad0*/  EXIT ;  /* 0x000000000000794d */ /* 0x000fea0003800000 */
.L_x_8:
        /* <DEDUP_REMOVED lines=10> */
.L_x_14:


//--------------------- .text._Z12copy_vector4PK6float4PS_i --------------------------
	.section	.text._Z12copy_vector4PK6float4PS_i,"ax",@progbits
	.align	128
        .global         _Z12copy_vector4PK6float4PS_i
        .type           _Z12copy_vector4PK6float4PS_i,@function
        .size           _Z12copy_vector4PK6float4PS_i,(.L_x_15 - _Z12copy_vector4PK6float4PS_i)
        .other          _Z12copy_vector4PK6float4PS_i,@"STO_CUDA_ENTRY STV_DEFAULT"
_Z12copy_vector4PK6float4PS_i:
.text._Z12copy_vector4PK6float4PS_i:
[----:B------:R-:W-:Y:S01]  /*0000*/  LDC R1, c[0x0][0x37c] ;  /* 0x0000df00ff017b82 */ /* 0x000fe20000000800 */
[----:B------:R-:W0:Y:S01]  /*0010*/  S2R R0, SR_TID.X ;  /* 0x0000000000007919 */ /* 0x000e220000002100 */
[----:B------:R-:W1:Y:S06]  /*0020*/  LDCU UR5, c[0x0][0x390] ;  /* 0x00007200ff0577ac */ /* 0x000e6c0008000800 */
[----:B------:R-:W0:Y:S08]  /*0030*/  S2UR UR6, SR_CTAID.X ;  /* 0x00000000000679c3 */ /* 0x000e300000002500 */
[----:B------:R-:W0:Y:S01]  /*0040*/  LDC R7, c[0x0][0x360] ;  /* 0x0000d800ff077b82 */ /* 0x000e220000000800 */
[----:B-1----:R-:W-:-:S04]  /*0050*/  USHF.R.S32.HI UR4, URZ, 0x1f, UR5 ;  /* 0x0000001fff047899 */ /* 0x002fc80008011405 */
[----:B------:R-:W-:-:S04]  /*0060*/  ULEA.HI UR4, UR4, UR5, URZ, 0x2 ;  /* 0x0000000504047291 */ /* 0x000fc8000f8f10ff */
[----:B------:R-:W-:Y:S01]  /*0070*/  USHF.R.S32.HI UR4, URZ, 0x2, UR4 ;  /* 0x00000002ff047899 */ /* 0x000fe20008011404 */
[----:B0-----:R-:W-:-:S05]  /*0080*/  IMAD R7, R7, UR6, R0 ;  /* 0x0000000607077c24 */ /* 0x001fca000f8e0200 */
[----:B------:R-:W-:-:S13]  /*0090*/  ISETP.GE.AND P0, PT, R7, UR4, PT ;  /* 0x0000000407007c0c */ /* 0x000fda000bf06270 */
[----:B------:R-:W-:Y:S05]  /*00a0*/  @P0 EXIT ;  /* 0x000000000000094d */ /* 0x000fea0003800000 */
[----:B------:R-:W0:Y:S01]  /*00b0*/  LDC.64 R4, c[0x0][0x380] ;  /* 0x0000e000ff047b82 */ /* 0x000e220000000a00 */
[----:B------:R-:W1:Y:S07]  /*00c0*/  LDCU.64 UR4, c[0x0][0x358] ;  /* 0x00006b00ff0477ac */ /* 0x000e6e0008000a00 */
[----:B------:R-:W2:Y:S01]  /*00d0*/  LDC.64 R2, c[0x0][0x388] ;  /* 0x0000e200ff027b82 */ /* 0x000ea20000000a00 */
[----:B0-----:R-:W-:-:S05]  /*00e0*/  IMAD.WIDE R4, R7, 0x10, R4 ;  /* 0x0000001007047825 */ /* 0x001fca00078e0204 */
[----:B-1----:R-:W3:Y:S01]  /*00f0*/  LDG.E.128 R8, desc[UR4][R4.64] ;  /* 0x0000000404087981 */ /* 0x002ee2000c1e1d00 */
[----:B--2---:R-:W-:-:S05]  /*0100*/  IMAD.WIDE R2, R7, 0x10, R2 ;  /* 0x0000001007027825 */ /* 0x004fca00078e0202 */
[----:B---3--:R-:W-:Y:S01]  /*0110*/  STG.E.128 desc[UR4][R2.64], R8 ;  /* 0x0000000802007986 */ /* 0x008fe2000c101d04 */
[----:B------:R-:W-:Y:S05]  /*0120*/  EXIT ;  /* 0x000000000000794d */ /* 0x000fea0003800000 */
.L_x_9:
        /* <DEDUP_REMOVED lines=13> */
.L_x_15:


//--------------------- .text._Z11copy_scalarPKfPfi --------------------------
	.section	.text._Z11copy_scalarPKfPfi,"ax",@progbits
	.align	128
        .global         _Z11copy_scalarPKfPfi
        .type           _Z11copy_scalarPKfPfi,@function
        .size           _Z11copy_scalarPKfPfi,(.L_x_16 - _Z11copy_scalarPKfPfi)
        .other          _Z11copy_scalarPKfPfi,@"STO_CUDA_ENTRY STV_DEFAULT"
_Z11copy_scalarPKfPfi:
.text._Z11copy_scalarPKfPfi:
        /* <DEDUP_REMOVED lines=12> */
[----:B-1----:R-:W3:Y:S01]  /*00c0*/  LDG.E R3, desc[UR4][R2.64] ;  /* 0x0000000402037981 */ /* 0x002ee2000c1e1900 */
[----:B--2---:R-:W-:-:S05]  /*00d0*/  IMAD.WIDE R4, R7, 0x4, R4 ;  /* 0x0000000407047825 */ /* 0x004fca00078e0204 */
[----:B---3--:R-:W-:Y:S01]  /*00e0*/  STG.E desc[UR4][R4.64], R3 ;  /* 0x0000000304007986 */ /* 0x008fe2000c101904 */
[----:B------:R-:W-:Y:S05]  /*00f0*/  EXIT ;  /* 0x000000000000794d */ /* 0x000fea0003800000 */
.L_x_10:
        /* <DEDUP_REMOVED lines=16> */
.L_x_16:


//--------------------- .nv.global.init           --------------------------
	.section	.nv.global.init,"aw",@progbits
	.align	4
.nv.global.init:
	.type		__cudart_i2opi_f,@object
	.size		__cudart_i2opi_f,(.L_0 - __cudart_i2opi_f)
__cudart_i2opi_f:
        /*0000*/ 	.byte	0x41, 0x90, 0x43, 0x3c, 0x99, 0x95, 0x62, 0xdb, 0xc0, 0xdd, 0x34, 0xf5, 0xd1, 0x57, 0x27, 0xfc
        /*0010*/ 	.byte	0x29, 0x15, 0x44, 0x4e, 0x6e, 0x83, 0xf9, 0xa2
.L_0:


//--------------------- .nv.shared._Z14stencil_sharedPKfPfi --------------------------
	.section	.nv.shared._Z14stencil_sharedPKfPfi,"aw",@nobits
	.sectionflags	@""
	.align	4
.nv.shared._Z14stencil_sharedPKfPfi:
	.zero		2056


//--------------------- .nv.shared.reserved.0     --------------------------
	.section	.nv.shared.reserved.0,"aw",@nobits
	.weak		__nv_reservedSMEM_offset_0_alias
	.size		__nv_reservedSMEM_offset_0_alias, 0, 64
	.other		__nv_reservedSMEM_offset_0_alias,@"STO_CUDA_RESERVED_SHARED STV_DEFAULT"
__nv_reservedSMEM_offset_0_alias:
	.zero		0
	.zero		64


//--------------------- .nv.constant0._Z14stencil_sharedPKfPfi --------------------------
	.section	.nv.constant0._Z14stencil_sharedPKfPfi,"a",@progbits
	.sectionflags	@""
	.align	4
.nv.constant0._Z14stencil_sharedPKfPfi:
	.zero		916


//--------------------- .nv.constant0._Z14stencil_globalPKfPfi --------------------------
	.section	.nv.constant0._Z14stencil_globalPKfPfi,"a",@progbits
	.sectionflags	@""
	.align	4
.nv.constant0._Z14stencil_globalPKfPfi:
	.zero		916


//--------------------- .nv.constant0._Z9fast_mathPKfPfi --------------------------
	.section	.nv.constant0._Z9fast_mathPKfPfi,"a",@progbits
	.sectionflags	@""
	.align	4
.nv.constant0._Z9fast_mathPKfPfi:
	.zero		916


//--------------------- .nv.constant0._Z13standard_mathPKfPfi --------------------------
	.section	.nv.constant0._Z13standard_mathPKfPfi,"a",@progbits
	.sectionflags	@""
	.align	4
.nv.constant0._Z13standard_mathPKfPfi:
	.zero		916


//--------------------- .nv.constant0._Z12copy_vector4PK6float4PS_i --------------------------
	.section	.nv.constant0._Z12copy_vector4PK6float4PS_i,"a",@progbits
	.sectionflags	@""
	.align	4
.nv.constant0._Z12copy_vector4PK6float4PS_i:
	.zero		916


//--------------------- .nv.constant0._Z11copy_scalarPKfPfi --------------------------
	.section	.nv.constant0._Z11copy_scalarPKfPfi,"a",@progbits
	.sectionflags	@""
	.align	4
.nv.constant0._Z11copy_scalarPKfPfi:
	.zero		916


//--------------------- SYMBOLS --------------------------

	.type		.nv.reservedSmem.offset0,@object
	.size		.nv.reservedSmem.offset0,0x4
	.type		.nv.reservedSmem.cap,@object
	.size		.nv.reservedSmem.cap,0x4
